	.target	sm_90a

	.elftype	@"ET_EXEC"


//--------------------- .note.nv.tkinfo           --------------------------
	.section	.note.nv.tkinfo,"",@"SHT_NOTE"
	.sectionflags	@"SHF_NOTE_NV_TKINFO"
	.tkinfo
        /*0018*/ 	.word	0x00000002
        /*0030*/ 	.string	""
        /*0030*/ 	.string	"ptxas"
        /*0030*/ 	.string	"Cuda compilation tools, release 13.0, V13.0.88"
        /*0030*/ 	.string	"Build cuda_13.0.r13.0/compiler.36424714_0"
        /*0030*/ 	.string	"-arch sm_90a -m 64 "



//--------------------- .note.nv.cuinfo           --------------------------
	.section	.note.nv.cuinfo,"",@"SHT_NOTE"
	.sectionflags	@"SHF_NOTE_NV_CUINFO"
        /*0018*/ 	.short	0x0002
        /*001a*/ 	.short	0x005a
        /*001c*/ 	.short	0x0082
	.zero		2


//--------------------- .nv.info                  --------------------------
	.section	.nv.info,"",@"SHT_CUDA_INFO"
	.align	4


	//----- nvinfo : EIATTR_REGCOUNT
	.align		4
        /*0000*/ 	.byte	0x04, 0x2f
        /*0002*/ 	.short	(.L_15 - .L_14)
	.align		4
.L_14:
        /*0004*/ 	.word	index@(_ZN7cutlass13device_kernelINS_4fmha6kernel28FmhaKernelTmaWarpSpecializedINS1_10collective30FmhaMainloopTmaWarpSpecializedINS_6half_tEffN4cute5tupleIJNS7_1CILi128EEENS9_ILi64EEENS9_ILi16EEEEEENS8_IJiNS9_ILi1EEENS8_IJiiEEEEEESG_SG_NS4_12CausalFusionEJEEENS4_15FmhaFwdEpilogueIS6_fNS8_IJSB_SC_SB_EEEEENS2_23IndividualTileSchedulerEJEEEEEvNT_6ParamsE)
        /*0008*/ 	.word	0x000000a8


	//----- nvinfo : EIATTR_FRAME_SIZE
	.align		4
.L_15:
        /*000c*/ 	.byte	0x04, 0x11
        /*000e*/ 	.short	(.L_17 - .L_16)
	.align		4
.L_16:
        /*0010*/ 	.word	index@($__internal_0_$__cuda_sm20_rcp_rn_f32_slowpath)
        /*0014*/ 	.word	0x00000000


	//----- nvinfo : EIATTR_FRAME_SIZE
	.align		4
.L_17:
        /*0018*/ 	.byte	0x04, 0x11
        /*001a*/ 	.short	(.L_19 - .L_18)
	.align		4
.L_18:
        /*001c*/ 	.word	index@(_ZN7cutlass13device_kernelINS_4fmha6kernel28FmhaKernelTmaWarpSpecializedINS1_10collective30FmhaMainloopTmaWarpSpecializedINS_6half_tEffN4cute5tupleIJNS7_1CILi128EEENS9_ILi64EEENS9_ILi16EEEEEENS8_IJiNS9_ILi1EEENS8_IJiiEEEEEESG_SG_NS4_12CausalFusionEJEEENS4_15FmhaFwdEpilogueIS6_fNS8_IJSB_SC_SB_EEEEENS2_23IndividualTileSchedulerEJEEEEEvNT_6ParamsE)
        /*0020*/ 	.word	0x00000000


	//----- nvinfo : EIATTR_MIN_STACK_SIZE
	.align		4
.L_19:
        /*0024*/ 	.byte	0x04, 0x12
        /*0026*/ 	.short	(.L_21 - .L_20)
	.align		4
.L_20:
        /*0028*/ 	.word	index@(_ZN7cutlass13device_kernelINS_4fmha6kernel28FmhaKernelTmaWarpSpecializedINS1_10collective30FmhaMainloopTmaWarpSpecializedINS_6half_tEffN4cute5tupleIJNS7_1CILi128EEENS9_ILi64EEENS9_ILi16EEEEEENS8_IJiNS9_ILi1EEENS8_IJiiEEEEEESG_SG_NS4_12CausalFusionEJEEENS4_15FmhaFwdEpilogueIS6_fNS8_IJSB_SC_SB_EEEEENS2_23IndividualTileSchedulerEJEEEEEvNT_6ParamsE)
        /*002c*/ 	.word	0x00000000
.L_21:


//--------------------- .nv.compat                --------------------------
	.section	.nv.compat,"",@"SHT_CUDA_COMPAT_INFO"
	.align	4
        /*0000*/ 	.byte	0x02, 0x09, 0x01, 0x00, 0x02, 0x02, 0x04, 0x00, 0x02, 0x05, 0x05, 0x00, 0x03, 0x07, 0x01, 0x01
        /*0010*/ 	.byte	0x02, 0x03, 0x01, 0x00, 0x02, 0x06, 0x01, 0x00, 0x04, 0x0b, 0x08, 0x00, 0x00, 0x00, 0x00, 0x00
        /*0020*/ 	.byte	0x00, 0x00, 0x00, 0x00


//--------------------- .nv.info._ZN7cutlass13device_kernelINS_4fmha6kernel28FmhaKernelTmaWarpSpecializedINS1_10collective30FmhaMainloopTmaWarpSpecializedINS_6half_tEffN4cute5tupleIJNS7_1CILi128EEENS9_ILi64EEENS9_ILi16EEEEEENS8_IJiNS9_ILi1EEENS8_IJiiEEEEEESG_SG_NS4_12CausalFusionEJEEENS4_15FmhaFwdEpilogueIS6_fNS8_IJSB_SC_SB_EEEEENS2_23IndividualTileSchedulerEJEEEEEvNT_6ParamsE --------------------------
	.section	.nv.info._ZN7cutlass13device_kernelINS_4fmha6kernel28FmhaKernelTmaWarpSpecializedINS1_10collective30FmhaMainloopTmaWarpSpecializedINS_6half_tEffN4cute5tupleIJNS7_1CILi128EEENS9_ILi64EEENS9_ILi16EEEEEENS8_IJiNS9_ILi1EEENS8_IJiiEEEEEESG_SG_NS4_12CausalFusionEJEEENS4_15FmhaFwdEpilogueIS6_fNS8_IJSB_SC_SB_EEEEENS2_23IndividualTileSchedulerEJEEEEEvNT_6ParamsE,"",@"SHT_CUDA_INFO"
	.sectionflags	@""
	.align	4


	//----- nvinfo : EIATTR_CUDA_API_VERSION
	.align		4
        /*0000*/ 	.byte	0x04, 0x37
        /*0002*/ 	.short	(.L_23 - .L_22)
.L_22:
        /*0004*/ 	.word	0x00000082


	//----- nvinfo : EIATTR_KPARAM_INFO
	.align		4
.L_23:
        /*0008*/ 	.byte	0x04, 0x17
        /*000a*/ 	.short	(.L_25 - .L_24)
.L_24:
        /*000c*/ 	.word	0x00000000
        /*0010*/ 	.short	0x0000
        /*0012*/ 	.short	0x0070
        /*0014*/ 	.byte	0x00, 0xf0, 0x01, 0x20


	//----- nvinfo : EIATTR_SPARSE_MMA_MASK
	.align		4
.L_25:
        /*0018*/ 	.byte	0x03, 0x50
        /*001a*/ 	.short	0x0000


	//----- nvinfo : EIATTR_MAXREG_COUNT
	.align		4
        /*001c*/ 	.byte	0x03, 0x1b
        /*001e*/ 	.short	0x00a8


	//----- nvinfo : EIATTR_NUM_BARRIERS
	.align		4
        /*0020*/ 	.byte	0x02, 0x4c
        /*0022*/ 	.byte	0x02
	.zero		1


	//----- nvinfo : EIATTR_EXTERNS
	.align		4
        /*0024*/ 	.byte	0x04, 0x0f
        /*0026*/ 	.short	(.L_27 - .L_26)


	//   ....[0]....
	.align		4
.L_26:
        /*0028*/ 	.word	index@(__assertfail)


	//----- nvinfo : EIATTR_MERCURY_ISA_VERSION
	.align		4
.L_27:
        /*002c*/ 	.byte	0x03, 0x5f
        /*002e*/ 	.short	0x0101


	//----- nvinfo : EIATTR_INT_WARP_WIDE_INSTR_OFFSETS
	.align		4
        /*0030*/ 	.byte	0x04, 0x31
        /*0032*/ 	.short	(.L_29 - .L_28)


	//   ....[0]....
.L_28:
        /*0034*/ 	.word	0x000006f0


	//   ....[1]....
        /*0038*/ 	.word	0x00000700


	//   ....[2]....
        /*003c*/ 	.word	0x00000710


	//   ....[3]....
        /*0040*/ 	.word	0x00000720


	//   ....[4]....
        /*0044*/ 	.word	0x00000790


	//----- nvinfo : EIATTR_COOP_GROUP_MASK_REGIDS
	.align		4
.L_29:
        /*0048*/ 	.byte	0x04, 0x29
        /*004a*/ 	.short	(.L_31 - .L_30)


	//   ....[0]....
.L_30:
        /*004c*/ 	.word	0xffffffff


	//   ....[1]....
        /*0050*/ 	.word	0xffffffff


	//   ....[2]....
        /*0054*/ 	.word	0xffffffff


	//   ....[3]....
        /*0058*/ 	.word	0xffffffff


	//   ....[4]....
        /*005c*/ 	.word	0xffffffff


	//   ....[5]....
        /*0060*/ 	.word	0xffffffff


	//   ....[6]....
        /*0064*/ 	.word	0xffffffff


	//   ....[7]....
        /*0068*/ 	.word	0xffffffff


	//   ....[8]....
        /*006c*/ 	.word	0xffffffff


	//   ....[9]....
        /*0070*/ 	.word	0xffffffff


	//   ....[10]....
        /*0074*/ 	.word	0xffffffff


	//   ....[11]....
        /*0078*/ 	.word	0xffffffff


	//   ....[12]....
        /*007c*/ 	.word	0xffffffff


	//   ....[13]....
        /*0080*/ 	.word	0xffffffff


	//   ....[14]....
        /*0084*/ 	.word	0xffffffff


	//   ....[15]....
        /*0088*/ 	.word	0xffffffff


	//   ....[16]....
        /*008c*/ 	.word	0xffffffff


	//   ....[17]....
        /*0090*/ 	.word	0xffffffff


	//   ....[18]....
        /*0094*/ 	.word	0xffffffff


	//   ....[19]....
        /*0098*/ 	.word	0xffffffff


	//   ....[20]....
        /*009c*/ 	.word	0xffffffff


	//   ....[21]....
        /*00a0*/ 	.word	0xffffffff


	//----- nvinfo : EIATTR_COOP_GROUP_INSTR_OFFSETS
	.align		4
.L_31:
        /*00a4*/ 	.byte	0x04, 0x28
        /*00a6*/ 	.short	(.L_33 - .L_32)


	//   ....[0]....
.L_32:
        /*00a8*/ 	.word	0x00000050


	//   ....[1]....
        /*00ac*/ 	.word	0x00000080


	//   ....[2]....
        /*00b0*/ 	.word	0x000001b0


	//   ....[3]....
        /*00b4*/ 	.word	0x00000370


	//   ....[4]....
        /*00b8*/ 	.word	0x00000530


	//   ....[5]....
        /*00bc*/ 	.word	0x00000690


	//   ....[6]....
        /*00c0*/ 	.word	0x000015c0


	//   ....[7]....
        /*00c4*/ 	.word	0x000015f0


	//   ....[8]....
        /*00c8*/ 	.word	0x00001980


	//   ....[9]....
        /*00cc*/ 	.word	0x00001a60


	//   ....[10]....
        /*00d0*/ 	.word	0x00002a20


	//   ....[11]....
        /*00d4*/ 	.word	0x00002a50


	//   ....[12]....
        /*00d8*/ 	.word	0x00002d30


	//   ....[13]....
        /*00dc*/ 	.word	0x00002e30


	//   ....[14]....
        /*00e0*/ 	.word	0x000043d0


	//   ....[15]....
        /*00e4*/ 	.word	0x000044d0


	//   ....[16]....
        /*00e8*/ 	.word	0x00004910


	//   ....[17]....
        /*00ec*/ 	.word	0x000049f0


	//   ....[18]....
        /*00f0*/ 	.word	0x000059a0


	//   ....[19]....
        /*00f4*/ 	.word	0x000059d0


	//   ....[20]....
        /*00f8*/ 	.word	0x00005a20


	//   ....[21]....
        /*00fc*/ 	.word	0x00005a40


	//----- nvinfo : EIATTR_REG_RECONFIG
	.align		4
.L_33:
        /*0100*/ 	.byte	0x01, 0x54
	.zero		2


	//----- nvinfo : EIATTR_SYSCALL_OFFSETS
	.align		4
        /*0104*/ 	.byte	0x04, 0x46
        /*0106*/ 	.short	(.L_35 - .L_34)


	//   ....[0]....
.L_34:
        /*0108*/ 	.word	0x00006280


	//   ....[1]....
        /*010c*/ 	.word	0x000063e0


	//----- nvinfo : EIATTR_MBARRIER_INSTR_OFFSETS
	.align		4
.L_35:
        /*0110*/ 	.byte	0x04, 0x39
        /*0112*/ 	.short	(.L_37 - .L_36)


	//   ....[0]....
.L_36:
        /*0114*/ 	.word	0x00000320
        /*0118*/ 	.word	0x000000ff
        /*011c*/ 	.word	0x00003850
        /*0120*/ 	.short	0x0100
        /*0122*/ 	.byte	0x0b
	.zero		1


	//   ....[1]....
        /*0124*/ 	.word	0x00000330
        /*0128*/ 	.word	0x000000ff
        /*012c*/ 	.word	0x00003860
        /*0130*/ 	.short	0x0100
        /*0132*/ 	.byte	0x0b
	.zero		1


	//   ....[2]....
        /*0134*/ 	.word	0x00000340
        /*0138*/ 	.word	0x000000ff
        /*013c*/ 	.word	0x00003858
        /*0140*/ 	.short	0x0100
        /*0142*/ 	.byte	0x0b
	.zero		1


	//   ....[3]....
        /*0144*/ 	.word	0x00000350
        /*0148*/ 	.word	0x000000ff
        /*014c*/ 	.word	0x00003868
        /*0150*/ 	.short	0x0100
        /*0152*/ 	.byte	0x0b
	.zero		1


	//   ....[4]....
        /*0154*/ 	.word	0x00000480
        /*0158*/ 	.word	0x000000ff
        /*015c*/ 	.word	0x00003800
        /*0160*/ 	.short	0x0100
        /*0162*/ 	.byte	0x0b
	.zero		1


	//   ....[5]....
        /*0164*/ 	.word	0x00000490
        /*0168*/ 	.word	0x000000ff
        /*016c*/ 	.word	0x00003828
        /*0170*/ 	.short	0x0100
        /*0172*/ 	.byte	0x0b
	.zero		1


	//   ....[6]....
        /*0174*/ 	.word	0x000004a0
        /*0178*/ 	.word	0x000000ff
        /*017c*/ 	.word	0x00003808
        /*0180*/ 	.short	0x0100
        /*0182*/ 	.byte	0x0b
	.zero		1


	//   ....[7]....
        /*0184*/ 	.word	0x000004b0
        /*0188*/ 	.word	0x000000ff
        /*018c*/ 	.word	0x00003830
        /*0190*/ 	.short	0x0100
        /*0192*/ 	.byte	0x0b
	.zero		1


	//   ....[8]....
        /*0194*/ 	.word	0x000004c0
        /*0198*/ 	.word	0x000000ff
        /*019c*/ 	.word	0x00003810
        /*01a0*/ 	.short	0x0100
        /*01a2*/ 	.byte	0x0b
	.zero		1


	//   ....[9]....
        /*01a4*/ 	.word	0x000004d0
        /*01a8*/ 	.word	0x000000ff
        /*01ac*/ 	.word	0x00003838
        /*01b0*/ 	.short	0x0100
        /*01b2*/ 	.byte	0x0b
	.zero		1


	//   ....[10]....
        /*01b4*/ 	.word	0x000004e0
        /*01b8*/ 	.word	0x000000ff
        /*01bc*/ 	.word	0x00003818
        /*01c0*/ 	.short	0x0100
        /*01c2*/ 	.byte	0x0b
	.zero		1


	//   ....[11]....
        /*01c4*/ 	.word	0x000004f0
        /*01c8*/ 	.word	0x000000ff
        /*01cc*/ 	.word	0x00003840
        /*01d0*/ 	.short	0x0100
        /*01d2*/ 	.byte	0x0b
	.zero		1


	//   ....[12]....
        /*01d4*/ 	.word	0x00000500
        /*01d8*/ 	.word	0x000000ff
        /*01dc*/ 	.word	0x00003820
        /*01e0*/ 	.short	0x0100
        /*01e2*/ 	.byte	0x0b
	.zero		1


	//   ....[13]....
        /*01e4*/ 	.word	0x00000510
        /*01e8*/ 	.word	0x000000ff
        /*01ec*/ 	.word	0x00003848
        /*01f0*/ 	.short	0x0100
        /*01f2*/ 	.byte	0x0b
	.zero		1


	//   ....[14]....
        /*01f4*/ 	.word	0x00000640
        /*01f8*/ 	.word	0x000000ff
        /*01fc*/ 	.word	0x00003870
        /*0200*/ 	.short	0x0100
        /*0202*/ 	.byte	0x0b
	.zero		1


	//   ....[15]....
        /*0204*/ 	.word	0x00000650
        /*0208*/ 	.word	0x000000ff
        /*020c*/ 	.word	0x00003880
        /*0210*/ 	.short	0x0100
        /*0212*/ 	.byte	0x0b
	.zero		1


	//   ....[16]....
        /*0214*/ 	.word	0x00000660
        /*0218*/ 	.word	0x000000ff
        /*021c*/ 	.word	0x00003878
        /*0220*/ 	.short	0x0100
        /*0222*/ 	.byte	0x0b
	.zero		1


	//   ....[17]....
        /*0224*/ 	.word	0x00000670
        /*0228*/ 	.word	0x000000ff
        /*022c*/ 	.word	0x00003888
        /*0230*/ 	.short	0x0100
        /*0232*/ 	.byte	0x0b
	.zero		1


	//   ....[18]....
        /*0234*/ 	.word	0x000007b0
        /*0238*/ 	.word	0x000000ff
        /*023c*/ 	.word	0x00003890
        /*0240*/ 	.short	0x0100
        /*0242*/ 	.byte	0x08
	.zero		1


	//   ....[19]....
        /*0244*/ 	.word	0x000007c0
        /*0248*/ 	.word	0x000000ff
        /*024c*/ 	.word	0x00003898
        /*0250*/ 	.short	0x0100
        /*0252*/ 	.byte	0x08
	.zero		1


	//   ....[20]....
        /*0254*/ 	.word	0x000007d0
        /*0258*/ 	.word	0x000000ff
        /*025c*/ 	.word	0x000038a0
        /*0260*/ 	.short	0x0100
        /*0262*/ 	.byte	0x08
	.zero		1


	//   ....[21]....
        /*0264*/ 	.word	0x000007e0
        /*0268*/ 	.word	0x000000ff
        /*026c*/ 	.word	0x000038a8
        /*0270*/ 	.short	0x0100
        /*0272*/ 	.byte	0x08
	.zero		1


	//   ....[22]....
        /*0274*/ 	.word	0x000008e0
        /*0278*/ 	.word	0x000000ff
        /*027c*/ 	.word	0x000038c0
        /*0280*/ 	.short	0x0100
        /*0282*/ 	.byte	0x0b
	.zero		1


	//   ....[23]....
        /*0284*/ 	.word	0x000008f0
        /*0288*/ 	.word	0x000000ff
        /*028c*/ 	.word	0x000038c8
        /*0290*/ 	.short	0x0100
        /*0292*/ 	.byte	0x0b
	.zero		1


	//   ....[24]....
        /*0294*/ 	.word	0x00000e30
        /*0298*/ 	.word	0x000000ff
        /*029c*/ 	.word	0x00003850
        /*02a0*/ 	.short	0x010a
        /*02a2*/ 	.byte	0x06
	.zero		1


	//   ....[25]....
        /*02a4*/ 	.word	0x00000f20
        /*02a8*/ 	.word	0x000000ff
        /*02ac*/ 	.word	0x00003800
        /*02b0*/ 	.short	0x010a
        /*02b2*/ 	.byte	0x26
	.zero		1


	//   ....[26]....
        /*02b4*/ 	.word	0x00000f70
        /*02b8*/ 	.word	0x000000ff
        /*02bc*/ 	.word	0xfffffff8
        /*02c0*/ 	.short	0x010a
        /*02c2*/ 	.byte	0x10
	.zero		1


	//   ....[27]....
        /*02c4*/ 	.word	0x000023e0
        /*02c8*/ 	.word	0x0000001a
        /*02cc*/ 	.word	0x00000000
        /*02d0*/ 	.short	0x0101
        /*02d2*/ 	.byte	0x09
	.zero		1


	//   ....[28]....
        /*02d4*/ 	.word	0x000024c0
        /*02d8*/ 	.word	0x000000ff
        /*02dc*/ 	.word	0x00003808
        /*02e0*/ 	.short	0x010a
        /*02e2*/ 	.byte	0x26
	.zero		1


	//   ....[29]....
        /*02e4*/ 	.word	0x000026c0
        /*02e8*/ 	.word	0x000000ff
        /*02ec*/ 	.word	0x00000000
        /*02f0*/ 	.short	0x0101
        /*02f2*/ 	.byte	0x06
	.zero		1


	//   ....[30]....
        /*02f4*/ 	.word	0x00002830
        /*02f8*/ 	.word	0x000000ff
        /*02fc*/ 	.word	0x00003800
        /*0300*/ 	.short	0x010a
        /*0302*/ 	.byte	0x06
	.zero		1


	//   ....[31]....
        /*0304*/ 	.word	0x000037e0
        /*0308*/ 	.word	0x000000ff
        /*030c*/ 	.word	0x00003800
        /*0310*/ 	.short	0x010a
        /*0312*/ 	.byte	0x06
	.zero		1


	//   ....[32]....
        /*0314*/ 	.word	0x00003a80
        /*0318*/ 	.word	0x000000ff
        /*031c*/ 	.word	0x00003800
        /*0320*/ 	.short	0x010a
        /*0322*/ 	.byte	0x06
	.zero		1


	//   ....[33]....
        /*0324*/ 	.word	0x00003c60
        /*0328*/ 	.word	0x000000ff
        /*032c*/ 	.word	0x00000000
        /*0330*/ 	.short	0x0101
        /*0332*/ 	.byte	0x06
	.zero		1


	//   ....[34]....
        /*0334*/ 	.word	0x00003d10
        /*0338*/ 	.word	0x000000ff
        /*033c*/ 	.word	0x00000000
        /*0340*/ 	.short	0x0101
        /*0342*/ 	.byte	0x06
	.zero		1


	//   ....[35]....
        /*0344*/ 	.word	0x00003ec0
        /*0348*/ 	.word	0x000000ff
        /*034c*/ 	.word	0x00003800
        /*0350*/ 	.short	0x010a
        /*0352*/ 	.byte	0x06
	.zero		1


	//   ....[36]....
        /*0354*/ 	.word	0x00005420
        /*0358*/ 	.word	0x000000ff
        /*035c*/ 	.word	0x00003800
        /*0360*/ 	.short	0x010a
        /*0362*/ 	.byte	0x06
	.zero		1


	//   ....[37]....
        /*0364*/ 	.word	0x00005600
        /*0368*/ 	.word	0x000000ff
        /*036c*/ 	.word	0x00003800
        /*0370*/ 	.short	0x010a
        /*0372*/ 	.byte	0x06
	.zero		1


	//   ....[38]....
        /*0374*/ 	.word	0x000057e0
        /*0378*/ 	.word	0x000000ff
        /*037c*/ 	.word	0x00000000
        /*0380*/ 	.short	0x0101
        /*0382*/ 	.byte	0x06
	.zero		1


	//   ....[39]....
        /*0384*/ 	.word	0x00005890
        /*0388*/ 	.word	0x000000ff
        /*038c*/ 	.word	0x00000000
        /*0390*/ 	.short	0x0101
        /*0392*/ 	.byte	0x06
	.zero		1


	//   ....[40]....
        /*0394*/ 	.word	0x00005e60
        /*0398*/ 	.word	0x000000ff
        /*039c*/ 	.word	0x00000008
        /*03a0*/ 	.short	0x010a
        /*03a2*/ 	.byte	0x10
	.zero		1


	//   ....[41]....
        /*03a4*/ 	.word	0x000067d0
        /*03a8*/ 	.word	0x00000000
        /*03ac*/ 	.word	0x00003890
        /*03b0*/ 	.short	0x0101
        /*03b2*/ 	.byte	0x26
	.zero		1


	//   ....[42]....
        /*03b4*/ 	.word	0x000069a0
        /*03b8*/ 	.word	0x00000004
        /*03bc*/ 	.word	0x00003860
        /*03c0*/ 	.short	0x010a
        /*03c2*/ 	.byte	0x3f
	.zero		1


	//   ....[43]....
        /*03c4*/ 	.word	0x00006bf0
        /*03c8*/ 	.word	0x00000002
        /*03cc*/ 	.word	0x00003828
        /*03d0*/ 	.short	0x010a
        /*03d2*/ 	.byte	0x3f
	.zero		1


	//   ....[44]....
        /*03d4*/ 	.word	0x00006e30
        /*03d8*/ 	.word	0x00000004
        /*03dc*/ 	.word	0x00003860
        /*03e0*/ 	.short	0x010a
        /*03e2*/ 	.byte	0x3f
	.zero		1


	//   ....[45]....
        /*03e4*/ 	.word	0x000070a0
        /*03e8*/ 	.word	0x00000003
        /*03ec*/ 	.word	0x00003828
        /*03f0*/ 	.short	0x010a
        /*03f2*/ 	.byte	0x3f
	.zero		1


	//   ....[46]....
        /*03f4*/ 	.word	0x000073b0
        /*03f8*/ 	.word	0x00000007
        /*03fc*/ 	.word	0x00003828
        /*0400*/ 	.short	0x010a
        /*0402*/ 	.byte	0x3f
	.zero		1


	//   ....[47]....
        /*0404*/ 	.word	0x00007620
        /*0408*/ 	.word	0x00000004
        /*040c*/ 	.word	0x00003828
        /*0410*/ 	.short	0x010a
        /*0412*/ 	.byte	0x3f
	.zero		1


	//   ....[48]....
        /*0414*/ 	.word	0x00007880
        /*0418*/ 	.word	0x00000007
        /*041c*/ 	.word	0x00003850
        /*0420*/ 	.short	0x010a
        /*0422*/ 	.byte	0x3f
	.zero		1


	//   ....[49]....
        /*0424*/ 	.word	0x000078e0
        /*0428*/ 	.word	0x00000002
        /*042c*/ 	.word	0x00003800
        /*0430*/ 	.short	0x010a
        /*0432*/ 	.byte	0x3f
	.zero		1


	//   ....[50]....
        /*0434*/ 	.word	0x00007940
        /*0438*/ 	.word	0x00000007
        /*043c*/ 	.word	0xfffffff8
        /*0440*/ 	.short	0x010a
        /*0442*/ 	.byte	0x3f
	.zero		1


	//   ....[51]....
        /*0444*/ 	.word	0x000079a0
        /*0448*/ 	.word	0x0000000a
        /*044c*/ 	.word	0x00003808
        /*0450*/ 	.short	0x010a
        /*0452*/ 	.byte	0x3f
	.zero		1


	//   ....[52]....
        /*0454*/ 	.word	0x00007a00
        /*0458*/ 	.word	0x00000004
        /*045c*/ 	.word	0x00003800
        /*0460*/ 	.short	0x010a
        /*0462*/ 	.byte	0x3f
	.zero		1


	//   ....[53]....
        /*0464*/ 	.word	0x00007a60
        /*0468*/ 	.word	0x0000000c
        /*046c*/ 	.word	0x00003800
        /*0470*/ 	.short	0x010a
        /*0472*/ 	.byte	0x3f
	.zero		1


	//   ....[54]....
        /*0474*/ 	.word	0x00007ac0
        /*0478*/ 	.word	0x0000000d
        /*047c*/ 	.word	0x00003800
        /*0480*/ 	.short	0x010a
        /*0482*/ 	.byte	0x3f
	.zero		1


	//   ....[55]....
        /*0484*/ 	.word	0x00007b20
        /*0488*/ 	.word	0x0000000b
        /*048c*/ 	.word	0x00003800
        /*0490*/ 	.short	0x010a
        /*0492*/ 	.byte	0x3f
	.zero		1


	//   ....[56]....
        /*0494*/ 	.word	0x00007b80
        /*0498*/ 	.word	0x00000003
        /*049c*/ 	.word	0x00000008
        /*04a0*/ 	.short	0x010a
        /*04a2*/ 	.byte	0x3f
	.zero		1


	//   ....[57]....
        /*04a4*/ 	.word	0x00007bd0
        /*04a8*/ 	.word	0x00000004
        /*04ac*/ 	.word	0x00003860
        /*04b0*/ 	.short	0x010a
        /*04b2*/ 	.byte	0x3f
	.zero		1


	//   ....[58]....
        /*04b4*/ 	.word	0x00007c20
        /*04b8*/ 	.word	0x00000002
        /*04bc*/ 	.word	0x00003828
        /*04c0*/ 	.short	0x010a
        /*04c2*/ 	.byte	0x3f
	.zero		1


	//   ....[59]....
        /*04c4*/ 	.word	0x00007c70
        /*04c8*/ 	.word	0x00000004
        /*04cc*/ 	.word	0x00003860
        /*04d0*/ 	.short	0x010a
        /*04d2*/ 	.byte	0x3f
	.zero		1


	//   ....[60]....
        /*04d4*/ 	.word	0x00007cc0
        /*04d8*/ 	.word	0x00000003
        /*04dc*/ 	.word	0x00003828
        /*04e0*/ 	.short	0x010a
        /*04e2*/ 	.byte	0x3f
	.zero		1


	//   ....[61]....
        /*04e4*/ 	.word	0x00007d10
        /*04e8*/ 	.word	0x00000007
        /*04ec*/ 	.word	0x00003828
        /*04f0*/ 	.short	0x010a
        /*04f2*/ 	.byte	0x3f
	.zero		1


	//   ....[62]....
        /*04f4*/ 	.word	0x00007d60
        /*04f8*/ 	.word	0x00000004
        /*04fc*/ 	.word	0x00003828
        /*0500*/ 	.short	0x010a
        /*0502*/ 	.byte	0x3f
	.zero		1


	//----- nvinfo : EIATTR_NUM_MBARRIERS
	.align		4
.L_37:
        /*0504*/ 	.byte	0x03, 0x38
        /*0506*/ 	.short	0x0018


	//----- nvinfo : EIATTR_EXIT_INSTR_OFFSETS
	.align		4
        /*0508*/ 	.byte	0x04, 0x1c
        /*050a*/ 	.short	(.L_39 - .L_38)


	//   ....[0]....
.L_38:
        /*050c*/ 	.word	0x00000990


	//   ....[1]....
        /*0510*/ 	.word	0x000067e0


	//   ....[2]....
        /*0514*/ 	.word	0x00006820


	//   ....[3]....
        /*0518*/ 	.word	0x000072b0


	//   ....[4]....
        /*051c*/ 	.word	0x00007860


	//----- nvinfo : EIATTR_MAX_THREADS
	.align		4
.L_39:
        /*0520*/ 	.byte	0x04, 0x05
        /*0522*/ 	.short	(.L_41 - .L_40)
.L_40:
        /*0524*/ 	.word	0x00000180
        /*0528*/ 	.word	0x00000001
        /*052c*/ 	.word	0x00000001


	//----- nvinfo : EIATTR_CRS_STACK_SIZE
	.align		4
.L_41:
        /*0530*/ 	.byte	0x04, 0x1e
        /*0532*/ 	.short	(.L_43 - .L_42)
.L_42:
        /*0534*/ 	.word	0x00000000


	//----- nvinfo : EIATTR_CBANK_PARAM_SIZE
	.align		4
.L_43:
        /*0538*/ 	.byte	0x03, 0x19
        /*053a*/ 	.short	0x0870


	//----- nvinfo : EIATTR_PARAM_CBANK
	.align		4
        /*053c*/ 	.byte	0x04, 0x0a
        /*053e*/ 	.short	(.L_45 - .L_44)
	.align		4
.L_44:
        /*0540*/ 	.word	index@(.nv.constant0._ZN7cutlass13device_kernelINS_4fmha6kernel28FmhaKernelTmaWarpSpecializedINS1_10collective30FmhaMainloopTmaWarpSpecializedINS_6half_tEffN4cute5tupleIJNS7_1CILi128EEENS9_ILi64EEENS9_ILi16EEEEEENS8_IJiNS9_ILi1EEENS8_IJiiEEEEEESG_SG_NS4_12CausalFusionEJEEENS4_15FmhaFwdEpilogueIS6_fNS8_IJSB_SC_SB_EEEEENS2_23IndividualTileSchedulerEJEEEEEvNT_6ParamsE)
        /*0544*/ 	.short	0x0210
        /*0546*/ 	.short	0x0870


	//----- nvinfo : EIATTR_SW_WAR
	.align		4
.L_45:
        /*0548*/ 	.byte	0x04, 0x36
        /*054a*/ 	.short	(.L_47 - .L_46)
.L_46:
        /*054c*/ 	.word	0x00000008
.L_47:


//--------------------- .nv.callgraph             --------------------------
	.section	.nv.callgraph,"",@"SHT_CUDA_CALLGRAPH"
	.align	4
	.sectionentsize	8
	.align		4
        /*0000*/ 	.word	0x00000000
	.align		4
        /*0004*/ 	.word	0xffffffff
	.align		4
        /*0008*/ 	.word	index@(_ZN7cutlass13device_kernelINS_4fmha6kernel28FmhaKernelTmaWarpSpecializedINS1_10collective30FmhaMainloopTmaWarpSpecializedINS_6half_tEffN4cute5tupleIJNS7_1CILi128EEENS9_ILi64EEENS9_ILi16EEEEEENS8_IJiNS9_ILi1EEENS8_IJiiEEEEEESG_SG_NS4_12CausalFusionEJEEENS4_15FmhaFwdEpilogueIS6_fNS8_IJSB_SC_SB_EEEEENS2_23IndividualTileSchedulerEJEEEEEvNT_6ParamsE)
	.align		4
        /*000c*/ 	.word	index@(__assertfail)
	.align		4
        /*0010*/ 	.word	0x00000000
	.align		4
        /*0014*/ 	.word	0xfffffffe
	.align		4
        /*0018*/ 	.word	0x00000000
	.align		4
        /*001c*/ 	.word	0xfffffffd
	.align		4
        /*0020*/ 	.word	0x00000000
	.align		4
        /*0024*/ 	.word	0xfffffffc


//--------------------- .nv.constant4             --------------------------
	.section	.nv.constant4,"a",@progbits
	.align	8
	.align		8
.nv.constant4:
        /*0000*/ 	.dword	__assertfail
	.align		8
        /*0008*/ 	.dword	__unnamed_1
	.align		8
        /*0010*/ 	.dword	_ZN39_INTERNAL_8421db9a_4_k_cu_12c79051_28404cuda3std3__45__cpo5beginE
	.align		8
        /*0018*/ 	.dword	_ZN39_INTERNAL_8421db9a_4_k_cu_12c79051_28404cuda3std3__45__cpo3endE
	.align		8
        /*0020*/ 	.dword	_ZN39_INTERNAL_8421db9a_4_k_cu_12c79051_28404cuda3std3__45__cpo6cbeginE
	.align		8
        /*0028*/ 	.dword	_ZN39_INTERNAL_8421db9a_4_k_cu_12c79051_28404cuda3std3__45__cpo4cendE
	.align		8
        /*0030*/ 	.dword	_ZN39_INTERNAL_8421db9a_4_k_cu_12c79051_28404cuda3std3__441_GLOBAL__N__8421db9a_4_k_cu_12c79051_28406ignoreE
	.align		8
        /*0038*/ 	.dword	_ZN39_INTERNAL_8421db9a_4_k_cu_12c79051_28404cuda3std3__419piecewise_constructE
	.align		8
        /*0040*/ 	.dword	_ZN39_INTERNAL_8421db9a_4_k_cu_12c79051_28404cuda3std3__48in_placeE
	.align		8
        /*0048*/ 	.dword	_ZN39_INTERNAL_8421db9a_4_k_cu_12c79051_28404cuda3std6ranges3__45__cpo4swapE
	.align		8
        /*0050*/ 	.dword	_ZN39_INTERNAL_8421db9a_4_k_cu_12c79051_28404cuda3std6ranges3__45__cpo9iter_moveE
	.align		8
        /*0058*/ 	.dword	_ZN39_INTERNAL_8421db9a_4_k_cu_12c79051_28404cute7productE
	.align		8
        /*0060*/ 	.dword	_ZN39_INTERNAL_8421db9a_4_k_cu_12c79051_28404cute1_E
	.align		8
        /*0068*/ 	.dword	$str$24
	.align		8
        /*0070*/ 	.dword	$str$25


//--------------------- .text._ZN7cutlass13device_kernelINS_4fmha6kernel28FmhaKernelTmaWarpSpecializedINS1_10collective30FmhaMainloopTmaWarpSpecializedINS_6half_tEffN4cute5tupleIJNS7_1CILi128EEENS9_ILi64EEENS9_ILi16EEEEEENS8_IJiNS9_ILi1EEENS8_IJiiEEEEEESG_SG_NS4_12CausalFusionEJEEENS4_15FmhaFwdEpilogueIS6_fNS8_IJSB_SC_SB_EEEEENS2_23IndividualTileSchedulerEJEEEEEvNT_6ParamsE --------------------------
	.section	.text._ZN7cutlass13device_kernelINS_4fmha6kernel28FmhaKernelTmaWarpSpecializedINS1_10collective30FmhaMainloopTmaWarpSpecializedINS_6half_tEffN4cute5tupleIJNS7_1CILi128EEENS9_ILi64EEENS9_ILi16EEEEEENS8_IJiNS9_ILi1EEENS8_IJiiEEEEEESG_SG_NS4_12CausalFusionEJEEENS4_15FmhaFwdEpilogueIS6_fNS8_IJSB_SC_SB_EEEEENS2_23IndividualTileSchedulerEJEEEEEvNT_6ParamsE,"ax",@progbits
	.align	128
.text._ZN7cutlass13device_kernelINS_4fmha6kernel28FmhaKernelTmaWarpSpecializedINS1_10collective30FmhaMainloopTmaWarpSpecializedINS_6half_tEffN4cute5tupleIJNS7_1CILi128EEENS9_ILi64EEENS9_ILi16EEEEEENS8_IJiNS9_ILi1EEENS8_IJiiEEEEEESG_SG_NS4_12CausalFusionEJEEENS4_15FmhaFwdEpilogueIS6_fNS8_IJSB_SC_SB_EEEEENS2_23IndividualTileSchedulerEJEEEEEvNT_6ParamsE:
        .type           _ZN7cutlass13device_kernelINS_4fmha6kernel28FmhaKernelTmaWarpSpecializedINS1_10collective30FmhaMainloopTmaWarpSpecializedINS_6half_tEffN4cute5tupleIJNS7_1CILi128EEENS9_ILi64EEENS9_ILi16EEEEEENS8_IJiNS9_ILi1EEENS8_IJiiEEEEEESG_SG_NS4_12CausalFusionEJEEENS4_15FmhaFwdEpilogueIS6_fNS8_IJSB_SC_SB_EEEEENS2_23IndividualTileSchedulerEJEEEEEvNT_6ParamsE,@function
        .size           _ZN7cutlass13device_kernelINS_4fmha6kernel28FmhaKernelTmaWarpSpecializedINS1_10collective30FmhaMainloopTmaWarpSpecializedINS_6half_tEffN4cute5tupleIJNS7_1CILi128EEENS9_ILi64EEENS9_ILi16EEEEEENS8_IJiNS9_ILi1EEENS8_IJiiEEEEEESG_SG_NS4_12CausalFusionEJEEENS4_15FmhaFwdEpilogueIS6_fNS8_IJSB_SC_SB_EEEEENS2_23IndividualTileSchedulerEJEEEEEvNT_6ParamsE,(.L_x_117 - _ZN7cutlass13device_kernelINS_4fmha6kernel28FmhaKernelTmaWarpSpecializedINS1_10collective30FmhaMainloopTmaWarpSpecializedINS_6half_tEffN4cute5tupleIJNS7_1CILi128EEENS9_ILi64EEENS9_ILi16EEEEEENS8_IJiNS9_ILi1EEENS8_IJiiEEEEEESG_SG_NS4_12CausalFusionEJEEENS4_15FmhaFwdEpilogueIS6_fNS8_IJSB_SC_SB_EEEEENS2_23IndividualTileSchedulerEJEEEEEvNT_6ParamsE)
        .other          _ZN7cutlass13device_kernelINS_4fmha6kernel28FmhaKernelTmaWarpSpecializedINS1_10collective30FmhaMainloopTmaWarpSpecializedINS_6half_tEffN4cute5tupleIJNS7_1CILi128EEENS9_ILi64EEENS9_ILi16EEEEEENS8_IJiNS9_ILi1EEENS8_IJiiEEEEEESG_SG_NS4_12CausalFusionEJEEENS4_15FmhaFwdEpilogueIS6_fNS8_IJSB_SC_SB_EEEEENS2_23IndividualTileSchedulerEJEEEEEvNT_6ParamsE,@"STO_CUDA_ENTRY STV_DEFAULT"
_ZN7cutlass13device_kernelINS_4fmha6kernel28FmhaKernelTmaWarpSpecializedINS1_10collective30FmhaMainloopTmaWarpSpecializedINS_6half_tEffN4cute5tupleIJNS7_1CILi128EEENS9_ILi64EEENS9_ILi16EEEEEENS8_IJiNS9_ILi1EEENS8_IJiiEEEEEESG_SG_NS4_12CausalFusionEJEEENS4_15FmhaFwdEpilogueIS6_fNS8_IJSB_SC_SB_EEEEENS2_23IndividualTileSchedulerEJEEEEEvNT_6ParamsE:
[----:B------:R-:W1:Y:S01]  /*0000*/  LDC R1, c[0x0][0x28] ;  /* 0x00000a00ff017b82 */ /* 0x000e620000000800 */
[----:B------:R-:W2:Y:S01]  /*0010*/  S2R R0, SR_TID.X ;  /* 0x0000000000007919 */ /* 0x000ea20000002100 */
[----:B------:R-:W-:Y:S01]  /*0020*/  ELECT P1, URZ, PT ;  /* 0x00000000003f782f */ /* 0x000fe20003820000 */
[----:B------:R-:W-:Y:S01]  /*0030*/  BSSY B0, `(.L_x_0) ;  /* 0x0000017000007945 */ /* 0x000fe20003800000 */
[----:B--2---:R-:W-:-:S05]  /*0040*/  SHF.R.U32.HI R2, RZ, 0x5, R0 ;  /* 0x00000005ff027819 */ /* 0x004fca0000011600 */
[----:B------:R-:W2:Y:S02]  /*0050*/  SHFL.IDX PT, R3, R2, RZ, 0x1f ;  /* 0x00001fff02037589 */ /* 0x000ea400000e0000 */
[----:B--2---:R-:W-:Y:S02]  /*0060*/  R2UR UR4, R3 ;  /* 0x00000000030472ca */ /* 0x004fe400000e0000 */
[----:B------:R-:W-:-:S06]  /*0070*/  SHF.R.U32.HI R3, RZ, 0x7, R0 ;  /* 0x00000007ff037819 */ /* 0x000fcc0000011600 */
[----:B------:R-:W2:Y:S05]  /*0080*/  SHFL.IDX PT, R3, R3, RZ, 0x1f ;  /* 0x00001fff03037589 */ /* 0x000eaa00000e0000 */
[----:B------:R-:W-:Y:S02]  /*0090*/  USHF.R.S32.HI UR5, URZ, 0x1f, UR4 ;  /* 0x0000001f3f057899 */ /* 0x000fe40008011404 */
[----:B------:R-:W-:Y:S02]  /*00a0*/  ISETP.NE.OR P0, PT, RZ, UR4, !P1 ;  /* 0x00000004ff007c0c */ /* 0x000fe4000cf05670 */
[----:B------:R-:W-:-:S04]  /*00b0*/  ULEA.HI UR5, UR5, UR4, URZ, 0x2 ;  /* 0x0000000405057291 */ /* 0x000fc8000f8f103f */
[----:B------:R-:W-:-:S04]  /*00c0*/  ULOP3.LUT UR5, UR5, 0xfffffffc, URZ, 0xc0, !UPT ;  /* 0xfffffffc05057892 */ /* 0x000fc8000f8ec03f */
[----:B------:R-:W-:-:S03]  /*00d0*/  UIADD3 UR10, UR4, -UR5, URZ ;  /* 0x80000005040a7290 */ /* 0x000fc6000fffe03f */
[----:B-1----:R-:W-:Y:S09]  /*00e0*/  @P0 BRA `(.L_x_1) ;  /* 0x00000000002c0947 */ /* 0x002ff20003800000 */
[----:B------:R-:W-:Y:S02]  /*00f0*/  ULDC.64 UR4, c[0x0][0x198] ;  /* 0x0000660000047ab9 */ /* 0x000fe40000000a00 */
[----:B------:R-:W-:Y:S02]  /*0100*/  UIADD3 UR6, UP0, UR4, 0xf0, URZ ;  /* 0x000000f004067890 */ /* 0x000fe4000ff1e03f */
[----:B------:R-:W-:Y:S02]  /*0110*/  UIADD3 UR8, UP1, UR4, 0x1f0, URZ ;  /* 0x000001f004087890 */ /* 0x000fe4000ff3e03f */
[----:B------:R-:W-:Y:S02]  /*0120*/  UIADD3 UR4, UP2, UR4, 0x2f0, URZ ;  /* 0x000002f004047890 */ /* 0x000fe4000ff5e03f */
[----:B------:R-:W-:Y:S02]  /*0130*/  UIADD3.X UR7, URZ, UR5, URZ, UP0, !UPT ;  /* 0x000000053f077290 */ /* 0x000fe400087fe43f */
[----:B------:R-:W-:-:S02]  /*0140*/  UIADD3.X UR9, URZ, UR5, URZ, UP1, !UPT ;  /* 0x000000053f097290 */ /* 0x000fc40008ffe43f */
[----:B------:R-:W-:-:S05]  /*0150*/  UIADD3.X UR5, URZ, UR5, URZ, UP2, !UPT ;  /* 0x000000053f057290 */ /* 0x000fca00097fe43f */
[----:B------:R1:W-:Y:S02]  /*0160*/  UTMACCTL.PF [UR6] ;  /* 0x00000000060079b9 */ /* 0x0003e40008040000 */
[----:B------:R1:W-:Y:S02]  /*0170*/  UTMACCTL.PF [UR8] ;  /* 0x00000000080079b9 */ /* 0x0003e40008040000 */
[----:B------:R1:W-:Y:S02]  /*0180*/  UTMACCTL.PF [UR4] ;  /* 0x00000000040079b9 */ /* 0x0003e40008040000 */
[----:B-1----:R-:W-:Y:S01]  /*0190*/  NOP ;  /* 0x0000000000007918 */ /* 0x002fe20000000000 */
.L_x_1:
[----:B------:R-:W-:Y:S05]  /*01a0*/  BSYNC B0 ;  /* 0x0000000000007941 */ /* 0x000fea0003800000 */
.L_x_0:
[----:B------:R-:W1:Y:S01]  /*01b0*/  SHFL.IDX PT, R4, R2, RZ, 0x1f ;  /* 0x00001fff02047589 */ /* 0x000e6200000e0000 */
[----:B--2---:R-:W-:Y:S01]  /*01c0*/  R2UR UR36, R3 ;  /* 0x00000000032472ca */ /* 0x004fe200000e0000 */
[----:B------:R-:W-:-:S12]  /*01d0*/  UISETP.NE.AND UP0, UPT, UR10, 0x1, UPT ;  /* 0x000000010a00788c */ /* 0x000fd8000bf05270 */
[----:B------:R-:W-:Y:S02]  /*01e0*/  UIADD3 UR7, UR36, -0x1, URZ ;  /* 0xffffffff24077890 */ /* 0x000fe4000fffe03f */
[----:B------:R-:W-:Y:S02]  /*01f0*/  UISETP.EQ.AND UP2, UPT, UR36, URZ, !UP0 ;  /* 0x0000003f2400728c */ /* 0x000fe4000c742270 */
[----:B------:R-:W-:Y:S02]  /*0200*/  UISETP.GE.U32.AND UP1, UPT, UR7, 0x4, UPT ;  /* 0x000000040700788c */ /* 0x000fe4000bf26070 */
[----:B------:R-:W-:Y:S01]  /*0210*/  USEL UR6, URZ, 0x1, !UP2 ;  /* 0x000000013f067887 */ /* 0x000fe2000d000000 */
[----:B-1----:R-:W-:-:S03]  /*0220*/  ISETP.NE.AND P0, PT, R4, RZ, PT ;  /* 0x000000ff0400720c */ /* 0x002fc60003f05270 */
[----:B------:R-:W-:-:S10]  /*0230*/  USEL UR6, UR6, 0x2, UP1 ;  /* 0x0000000206067887 */ /* 0x000fd40008800000 */
[----:B------:R-:W-:Y:S05]  /*0240*/  @P0 BRA `(.L_x_2) ;  /* 0x0000000000480947 */ /* 0x000fea0003800000 */
[----:B------:R-:W1:Y:S01]  /*0250*/  S2UR UR11, SR_CgaCtaId ;  /* 0x00000000000b79c3 */ /* 0x000e620000008800 */
[----:B------:R-:W-:Y:S01]  /*0260*/  UMOV UR4, 0x400 ;  /* 0x0000040000047882 */ /* 0x000fe20000000000 */
[----:B------:R-:W-:Y:S01]  /*0270*/  UMOV UR5, 0x1 ;  /* 0x0000000100057882 */ /* 0x000fe20000000000 */
[----:B------:R-:W-:Y:S01]  /*0280*/  UMOV UR8, 0x80 ;  /* 0x0000008000087882 */ /* 0x000fe20000000000 */
[----:B------:R-:W-:Y:S01]  /*0290*/  ELECT P0, URZ, PT ;  /* 0x00000000003f782f */ /* 0x000fe20003800000 */
[----:B------:R-:W-:-:S04]  /*02a0*/  UIADD3 UR8, -UR8, 0x100000, URZ ;  /* 0x0010000008087890 */ /* 0x000fc8000fffe13f */
[----:B------:R-:W-:Y:S02]  /*02b0*/  USHF.L.U32 UR9, UR8, 0xb, URZ ;  /* 0x0000000b08097899 */ /* 0x000fe4000800063f */
[----:B------:R-:W-:Y:S02]  /*02c0*/  USHF.L.U32 UR8, UR8, 0x1, URZ ;  /* 0x0000000108087899 */ /* 0x000fe4000800063f */
[----:B-1----:R-:W-:Y:S02]  /*02d0*/  ULEA UR11, UR11, UR4, 0x18 ;  /* 0x000000040b0b7291 */ /* 0x002fe4000f8ec03f */
[----:B------:R-:W-:-:S04]  /*02e0*/  UIADD3 UR4, -UR5, 0x100000, URZ ;  /* 0x0010000005047890 */ /* 0x000fc8000fffe13f */
[----:B------:R-:W-:Y:S02]  /*02f0*/  USHF.L.U32 UR5, UR4, 0xb, URZ ;  /* 0x0000000b04057899 */ /* 0x000fe4000800063f */
[----:B------:R-:W-:Y:S01]  /*0300*/  USHF.L.U32 UR4, UR4, 0x1, URZ ;  /* 0x0000000104047899 */ /* 0x000fe2000800063f */
[----:B------:R-:W1:Y:S11]  /*0310*/  FENCE.VIEW.ASYNC.S ;  /* 0x00000000000073c6 */ /* 0x000e760000000000 */
[----:B-1----:R1:W2:Y:S01]  /*0320*/  SYNCS.EXCH.64 URZ, [UR11+0x3850], UR4 ;  /* 0x003850040b3f75b2 */ /* 0x0022a20008000100 */
[----:B------:R1:W3:Y:S01]  /*0330*/  SYNCS.EXCH.64 URZ, [UR11+0x3860], UR8 ;  /* 0x003860080b3f75b2 */ /* 0x0002e20008000100 */
[----:B------:R1:W4:Y:S01]  /*0340*/  SYNCS.EXCH.64 URZ, [UR11+0x3858], UR4 ;  /* 0x003858040b3f75b2 */ /* 0x0003220008000100 */
[----:B------:R1:W1:Y:S01]  /*0350*/  SYNCS.EXCH.64 URZ, [UR11+0x3868], UR8 ;  /* 0x003868080b3f75b2 */ /* 0x0002620008000100 */
[----:B------:R-:W-:Y:S01]  /*0360*/  NOP ;  /* 0x0000000000007918 */ /* 0x000fe20000000000 */
.L_x_2:
[----:B------:R-:W5:Y:S01]  /*0370*/  SHFL.IDX PT, R3, R2, RZ, 0x1f ;  /* 0x00001fff02037589 */ /* 0x000f6200000e0000 */
[----:B------:R-:W-:Y:S01]  /*0380*/  NOP ;  /* 0x0000000000007918 */ /* 0x000fe20000000000 */
[----:B-----5:R-:W-:-:S13]  /*0390*/  ISETP.NE.AND P0, PT, R3, RZ, PT ;  /* 0x000000ff0300720c */ /* 0x020fda0003f05270 */
[----:B------:R-:W-:Y:S05]  /*03a0*/  @P0 BRA `(.L_x_3) ;  /* 0x0000000000600947 */ /* 0x000fea0003800000 */
[----:B-1----:R-:W1:Y:S01]  /*03b0*/  S2UR UR5, SR_CgaCtaId ;  /* 0x00000000000579c3 */ /* 0x002e620000008800 */
[----:B------:R-:W-:Y:S01]  /*03c0*/  UMOV UR4, 0x400 ;  /* 0x0000040000047882 */ /* 0x000fe20000000000 */
[----:B------:R-:W-:Y:S01]  /*03d0*/  UMOV UR8, 0x1 ;  /* 0x0000000100087882 */ /* 0x000fe20000000000 */
[----:B------:R-:W-:Y:S01]  /*03e0*/  UMOV UR12, 0x100 ;  /* 0x00000100000c7882 */ /* 0x000fe20000000000 */
[----:B------:R-:W-:-:S04]  /*03f0*/  UIADD3 UR8, -UR8, 0x100000, URZ ;  /* 0x0010000008087890 */ /* 0x000fc8000fffe13f */
[----:B------:R-:W-:Y:S02]  /*0400*/  USHF.L.U32 UR9, UR8, 0xb, URZ ;  /* 0x0000000b08097899 */ /* 0x000fe4000800063f */
[----:B------:R-:W-:Y:S01]  /*0410*/  USHF.L.U32 UR8, UR8, 0x1, URZ ;  /* 0x0000000108087899 */ /* 0x000fe2000800063f */
[----:B------:R-:W-:Y:S01]  /*0420*/  ELECT P0, URZ, PT ;  /* 0x00000000003f782f */ /* 0x000fe20003800000 */
[----:B-1----:R-:W-:Y:S02]  /*0430*/  ULEA UR11, UR5, UR4, 0x18 ;  /* 0x00000004050b7291 */ /* 0x002fe4000f8ec03f */
[----:B------:R-:W-:-:S04]  /*0440*/  UIADD3 UR4, -UR12, 0x100000, URZ ;  /* 0x001000000c047890 */ /* 0x000fc8000fffe13f */
[----:B------:R-:W-:Y:S02]  /*0450*/  USHF.L.U32 UR5, UR4, 0xb, URZ ;  /* 0x0000000b04057899 */ /* 0x000fe4000800063f */
[----:B------:R-:W-:Y:S01]  /*0460*/  USHF.L.U32 UR4, UR4, 0x1, URZ ;  /* 0x0000000104047899 */ /* 0x000fe2000800063f */
[----:B------:R-:W1:Y:S03]  /*0470*/  FENCE.VIEW.ASYNC.S ;  /* 0x00000000000073c6 */ /* 0x000e660000000000 */
[----:B-1----:R1:W1:Y:S08]  /*0480*/  SYNCS.EXCH.64 URZ, [UR11+0x3800], UR8 ;  /* 0x003800080b3f75b2 */ /* 0x0022700008000100 */
[----:B------:R1:W1:Y:S01]  /*0490*/  SYNCS.EXCH.64 URZ, [UR11+0x3828], UR4 ;  /* 0x003828040b3f75b2 */ /* 0x0002620008000100 */
        /* <DEDUP_REMOVED lines=8> */
[----:B------:R-:W-:Y:S01]  /*0520*/  NOP ;  /* 0x0000000000007918 */ /* 0x000fe20000000000 */
.L_x_3:
        /* <DEDUP_REMOVED lines=21> */
[----:B------:R-:W-:Y:S01]  /*0680*/  NOP ;  /* 0x0000000000007918 */ /* 0x000fe20000000000 */
.L_x_4:
[----:B------:R-:W5:Y:S01]  /*0690*/  SHFL.IDX PT, R3, R2, RZ, 0x1f ;  /* 0x00001fff02037589 */ /* 0x000f6200000e0000 */
[----:B------:R-:W-:Y:S01]  /*06a0*/  ELECT P0, URZ, PT ;  /* 0x00000000003f782f */ /* 0x000fe20003800000 */
[----:B------:R-:W-:Y:S01]  /*06b0*/  NOP ;  /* 0x0000000000007918 */ /* 0x000fe20000000000 */
[----:B-1----:R-:W-:Y:S02]  /*06c0*/  UMOV UR4, 0x80 ;  /* 0x0000008000047882 */ /* 0x002fe40000000000 */
[C---:B-----5:R-:W-:Y:S02]  /*06d0*/  ISETP.NE.OR P0, PT, R3.reuse, RZ, !P0 ;  /* 0x000000ff0300720c */ /* 0x060fe40004705670 */
[----:B------:R-:W-:-:S11]  /*06e0*/  ISETP.NE.AND P2, PT, R3, RZ, PT ;  /* 0x000000ff0300720c */ /* 0x000fd60003f45270 */
[----:B------:R-:W-:Y:S01]  /*06f0*/  VOTEU.ALL UP2, P0 ;  /* 0x00000000003f7886 */ /* 0x000fe20000040000 */
[----:B------:R-:W-:Y:S01]  /*0700*/  VOTEU.ALL UP3, P0 ;  /* 0x00000000003f7886 */ /* 0x000fe20000060000 */
[----:B------:R-:W-:Y:S01]  /*0710*/  VOTEU.ALL UP4, P0 ;  /* 0x00000000003f7886 */ /* 0x000fe20000080000 */
[----:B------:R-:W-:Y:S02]  /*0720*/  VOTEU.ALL UP5, P0 ;  /* 0x00000000003f7886 */ /* 0x000fe400000a0000 */
[----:B------:R-:W1:Y:S01]  /*0730*/  @!UP2 S2UR UR9, SR_CgaCtaId ;  /* 0x000000000009a9c3 */ /* 0x000e620000008800 */
[----:B------:R-:W-:Y:S01]  /*0740*/  @!UP2 UMOV UR8, 0x400 ;  /* 0x000004000008a882 */ /* 0x000fe20000000000 */
[----:B------:R-:W-:-:S04]  /*0750*/  @!UP2 UIADD3 UR4, -UR4, 0x100000, URZ ;  /* 0x001000000404a890 */ /* 0x000fc8000fffe13f */
[----:B------:R-:W-:Y:S02]  /*0760*/  @!UP2 USHF.L.U32 UR5, UR4, 0xb, URZ ;  /* 0x0000000b0405a899 */ /* 0x000fe4000800063f */
[----:B------:R-:W-:Y:S02]  /*0770*/  @!UP2 USHF.L.U32 UR4, UR4, 0x1, URZ ;  /* 0x000000010404a899 */ /* 0x000fe4000800063f */
[----:B-1----:R-:W-:Y:S01]  /*0780*/  @!UP2 ULEA UR8, UR9, UR8, 0x18 ;  /* 0x000000080908a291 */ /* 0x002fe2000f8ec03f */
[----:B------:R-:W-:Y:S01]  /*0790*/  VOTEU.ALL UP2, P0 ;  /* 0x00000000003f7886 */ /* 0x000fe20000040000 */
[----:B------:R-:W1:Y:S10]  /*07a0*/  FENCE.VIEW.ASYNC.S ;  /* 0x00000000000073c6 */ /* 0x000e740000000000 */
[----:B-1----:R1:W1:Y:S01]  /*07b0*/  @!UP2 SYNCS.EXCH.64 URZ, [UR8+0x3890], UR4 ;  /* 0x00389004083fa5b2 */ /* 0x0022620008000100 */
[----:B------:R1:W1:Y:S01]  /*07c0*/  @!UP3 SYNCS.EXCH.64 URZ, [UR8+0x3898], UR4 ;  /* 0x00389804083fb5b2 */ /* 0x0002620008000100 */
[----:B------:R1:W1:Y:S01]  /*07d0*/  @!UP4 SYNCS.EXCH.64 URZ, [UR8+0x38a0], UR4 ;  /* 0x0038a004083fc5b2 */ /* 0x0002620008000100 */
[----:B------:R1:W1:Y:S01]  /*07e0*/  @!UP5 SYNCS.EXCH.64 URZ, [UR8+0x38a8], UR4 ;  /* 0x0038a804083fd5b2 */ /* 0x0002620008000100 */
[----:B------:R-:W-:Y:S01]  /*07f0*/  NOP ;  /* 0x0000000000007918 */ /* 0x000fe20000000000 */
[----:B------:R-:W-:Y:S05]  /*0800*/  @P2 BRA `(.L_x_5) ;  /* 0x0000000000402947 */ /* 0x000fea0003800000 */
[----:B-1----:R-:W1:Y:S01]  /*0810*/  S2UR UR5, SR_CgaCtaId ;  /* 0x00000000000579c3 */ /* 0x002e620000008800 */
[----:B------:R-:W-:Y:S01]  /*0820*/  UMOV UR4, 0x400 ;  /* 0x0000040000047882 */ /* 0x000fe20000000000 */
[----:B------:R-:W-:Y:S01]  /*0830*/  UMOV UR8, 0x20 ;  /* 0x0000002000087882 */ /* 0x000fe20000000000 */
[----:B------:R-:W-:Y:S01]  /*0840*/  UMOV UR9, 0x80 ;  /* 0x0000008000097882 */ /* 0x000fe20000000000 */
[----:B------:R-:W-:Y:S01]  /*0850*/  ELECT P0, URZ, PT ;  /* 0x00000000003f782f */ /* 0x000fe20003800000 */
[----:B-1----:R-:W-:Y:S02]  /*0860*/  ULEA UR11, UR5, UR4, 0x18 ;  /* 0x00000004050b7291 */ /* 0x002fe4000f8ec03f */
[----:B------:R-:W-:-:S04]  /*0870*/  UIADD3 UR4, -UR8, 0x100000, URZ ;  /* 0x0010000008047890 */ /* 0x000fc8000fffe13f */
[----:B------:R-:W-:Y:S02]  /*0880*/  USHF.L.U32 UR5, UR4, 0xb, URZ ;  /* 0x0000000b04057899 */ /* 0x000fe4000800063f */
[----:B------:R-:W-:Y:S02]  /*0890*/  USHF.L.U32 UR4, UR4, 0x1, URZ ;  /* 0x0000000104047899 */ /* 0x000fe4000800063f */
[----:B------:R-:W-:-:S04]  /*08a0*/  UIADD3 UR8, -UR9, 0x100000, URZ ;  /* 0x0010000009087890 */ /* 0x000fc8000fffe13f */
[----:B------:R-:W-:Y:S02]  /*08b0*/  USHF.L.U32 UR9, UR8, 0xb, URZ ;  /* 0x0000000b08097899 */ /* 0x000fe4000800063f */
[----:B------:R-:W-:Y:S01]  /*08c0*/  USHF.L.U32 UR8, UR8, 0x1, URZ ;  /* 0x0000000108087899 */ /* 0x000fe2000800063f */
[----:B------:R-:W1:Y:S03]  /*08d0*/  FENCE.VIEW.ASYNC.S ;  /* 0x00000000000073c6 */ /* 0x000e660000000000 */
[----:B-1----:R1:W1:Y:S08]  /*08e0*/  SYNCS.EXCH.64 URZ, [UR11+0x38c0], UR4 ;  /* 0x0038c0040b3f75b2 */ /* 0x0022700008000100 */
[----:B------:R1:W1:Y:S01]  /*08f0*/  SYNCS.EXCH.64 URZ, [UR11+0x38c8], UR8 ;  /* 0x0038c8080b3f75b2 */ /* 0x0002620008000100 */
[----:B------:R-:W-:Y:S01]  /*0900*/  NOP ;  /* 0x0000000000007918 */ /* 0x000fe20000000000 */
.L_x_5:
[----:B------:R-:W-:Y:S01]  /*0910*/  ISETP.NE.AND P0, PT, RZ, UR36, PT ;  /* 0x00000024ff007c0c */ /* 0x000fe2000bf05270 */
[----:B------:R-:W-:Y:S01]  /*0920*/  IMAD.U32 R2, RZ, RZ, UR10 ;  /* 0x0000000aff027e24 */ /* 0x000fe2000f8e00ff */
[----:B------:R-:W-:Y:S01]  /*0930*/  NOP ;  /* 0x0000000000007918 */ /* 0x000fe20000000000 */
[----:B-1234-:R-:W-:Y:S03]  /*0940*/  BAR.SYNC.DEFER_BLOCKING 0x0 ;  /* 0x0000000000007b1d */ /* 0x01efe60000010000 */
[----:B------:R-:W-:-:S07]  /*0950*/  ISETP.EQ.AND P2, PT, R2, 0x1, P1 ;  /* 0x000000010200780c */ /* 0x000fce0000f42270 */
[----:B------:R-:W-:Y:S06]  /*0960*/  @!P0 BRA `(.L_x_6) ;  /* 0x0000005c00a08947 */ /* 0x000fec0003800000 */
[----:B------:R-:W-:-:S06]  /*0970*/  UISETP.GT.U32.AND UP2, UPT, UR7, 0x3, UPT ;  /* 0x000000030700788c */ /* 0x000fcc000bf44070 */
[----:B------:R-:W-:-:S13]  /*0980*/  PLOP3.LUT P0, PT, PT, PT, UP2, 0x80, 0x0 ;  /* 0x000000000000781c */ /* 0x000fda0003f0f028 */
[----:B------:R-:W-:Y:S05]  /*0990*/  @P0 EXIT ;  /* 0x000000000000094d */ /* 0x000fea0003800000 */
.L_x_7:
[----:B------:R-:W-:-:S08]  /*09a0*/  NOP ;  /* 0x0000000000007918 */ /* 0x000fd00000000000 */
[----:B------:R-:W1:Y:S02]  /*09b0*/  USETMAXREG.TRY_ALLOC.CTAPOOL UP2, 0xf0 ;  /* 0x000000f0000079c8 */ /* 0x000e640008040600 */
[----:B-1----:R-:W-:-:S13]  /*09c0*/  PLOP3.LUT P0, PT, PT, PT, UP2, 0x80, 0x0 ;  /* 0x000000000000781c */ /* 0x002fda0003f0f028 */
[----:B------:R-:W-:Y:S05]  /*09d0*/  @!P0 BRA `(.L_x_7) ;  /* 0xfffffffc00f08947 */ /* 0x000fea000383ffff */
[----:B------:R-:W-:Y:S01]  /*09e0*/  UISETP.NE.AND UP2, UPT, UR36, 0x1, UPT ;  /* 0x000000012400788c */ /* 0x000fe2000bf45270 */
[----:B------:R-:W1:Y:S01]  /*09f0*/  S2UR UR8, SR_CTAID.X ;  /* 0x00000000000879c3 */ /* 0x000e620000002500 */
[----:B------:R-:W-:Y:S01]  /*0a00*/  UMOV UR4, URZ ;  /* 0x0000003f00047c82 */ /* 0x000fe20008000000 */
[----:B------:R-:W-:-:S03]  /*0a10*/  UMOV UR5, URZ ;  /* 0x0000003f00057c82 */ /* 0x000fc60008000000 */
[----:B------:R-:W-:-:S13]  /*0a20*/  PLOP3.LUT P0, PT, PT, PT, UP2, 0x80, 0x0 ;  /* 0x000000000000781c */ /* 0x000fda0003f0f028 */
[----:B------:R-:W-:Y:S05]  /*0a30*/  @!P0 BRA `(.L_x_8) ;  /* 0x00000000003c8947 */ /* 0x000fea0003800000 */
[----:B------:R-:W-:Y:S01]  /*0a40*/  UISETP.NE.AND UP2, UPT, UR36, 0x2, UPT ;  /* 0x000000022400788c */ /* 0x000fe2000bf45270 */
[----:B------:R-:W-:-:S05]  /*0a50*/  UMOV UR5, 0x1 ;  /* 0x0000000100057882 */ /* 0x000fca0000000000 */
[----:B------:R-:W-:-:S13]  /*0a60*/  PLOP3.LUT P1, PT, PT, PT, UP2, 0x80, 0x0 ;  /* 0x000000000000781c */ /* 0x000fda0003f2f028 */
[----:B------:R-:W-:Y:S05]  /*0a70*/  @!P1 BRA `(.L_x_8) ;  /* 0x00000000002c9947 */ /* 0x000fea0003800000 */
[----:B------:R-:W-:-:S06]  /*0a80*/  UISETP.NE.AND UP2, UPT, UR36, 0x3, UPT ;  /* 0x000000032400788c */ /* 0x000fcc000bf45270 */
[----:B------:R-:W-:-:S13]  /*0a90*/  PLOP3.LUT P1, PT, PT, PT, UP2, 0x80, 0x0 ;  /* 0x000000000000781c */ /* 0x000fda0003f2f028 */
[----:B------:R-:W-:Y:S05]  /*0aa0*/  @!P1 BRA `(.L_x_9) ;  /* 0x0000000000189947 */ /* 0x000fea0003800000 */
[----:B------:R-:W-:-:S11]  /*0ab0*/  UISETP.NE.AND UP2, UPT, UR36, 0x4, UPT ;  /* 0x000000042400788c */ /* 0x000fd6000bf45270 */
[----:B------:R-:W-:Y:S01]  /*0ac0*/  @!UP2 UMOV UR4, 0x1 ;  /* 0x000000010004a882 */ /* 0x000fe20000000000 */
[----:B------:R-:W-:Y:S01]  /*0ad0*/  @!UP2 UMOV UR5, 0x1 ;  /* 0x000000010005a882 */ /* 0x000fe20000000000 */
[----:B------:R-:W-:Y:S01]  /*0ae0*/  @UP2 UMOV UR4, URZ ;  /* 0x0000003f00042c82 */ /* 0x000fe20008000000 */
[----:B------:R-:W-:Y:S01]  /*0af0*/  @UP2 UMOV UR5, URZ ;  /* 0x0000003f00052c82 */ /* 0x000fe20008000000 */
[----:B------:R-:W-:Y:S05]  /*0b00*/  BRA `(.L_x_8) ;  /* 0x0000000000087947 */ /* 0x000fea0003800000 */
.L_x_9:
[----:B------:R-:W-:Y:S01]  /*0b10*/  UMOV UR4, 0x1 ;  /* 0x0000000100047882 */ /* 0x000fe20000000000 */
[----:B------:R-:W-:-:S05]  /*0b20*/  UMOV UR5, URZ ;  /* 0x0000003f00057c82 */ /* 0x000fca0008000000 */
.L_x_8:
[----:B------:R-:W-:Y:S05]  /*0b30*/  @!P0 BRA `(.L_x_10) ;  /* 0x0000000000408947 */ /* 0x000fea0003800000 */
[----:B------:R-:W-:-:S06]  /*0b40*/  UISETP.NE.AND UP2, UPT, UR36, 0x2, UPT ;  /* 0x000000022400788c */ /* 0x000fcc000bf45270 */
[----:B------:R-:W-:-:S13]  /*0b50*/  PLOP3.LUT P0, PT, PT, PT, UP2, 0x80, 0x0 ;  /* 0x000000000000781c */ /* 0x000fda0003f0f028 */
[----:B------:R-:W-:Y:S05]  /*0b60*/  @!P0 BRA `(.L_x_11) ;  /* 0x00000000002c8947 */ /* 0x000fea0003800000 */
[----:B------:R-:W-:-:S06]  /*0b70*/  UISETP.NE.AND UP2, UPT, UR36, 0x3, UPT ;  /* 0x000000032400788c */ /* 0x000fcc000bf45270 */
[----:B------:R-:W-:-:S13]  /*0b80*/  PLOP3.LUT P0, PT, PT, PT, UP2, 0x80, 0x0 ;  /* 0x000000000000781c */ /* 0x000fda0003f0f028 */
[----:B------:R-:W-:Y:S05]  /*0b90*/  @!P0 BRA `(.L_x_12) ;  /* 0x0000000000188947 */ /* 0x000fea0003800000 */
[----:B------:R-:W-:Y:S01]  /*0ba0*/  UISETP.NE.AND UP2, UPT, UR36, 0x4, UPT ;  /* 0x000000042400788c */ /* 0x000fe2000bf45270 */
[----:B-1----:R-:W-:-:S05]  /*0bb0*/  UMOV UR37, UR8 ;  /* 0x0000000800257c82 */ /* 0x002fca0008000000 */
[----:B------:R-:W-:-:S13]  /*0bc0*/  PLOP3.LUT P0, PT, PT, PT, UP2, 0x80, 0x0 ;  /* 0x000000000000781c */ /* 0x000fda0003f0f028 */
[----:B------:R-:W-:Y:S05]  /*0bd0*/  @P0 BRA `(.L_x_13) ;  /* 0x00000000001c0947 */ /* 0x000fea0003800000 */
[----:B------:R-:W-:Y:S01]  /*0be0*/  ULEA UR37, UR8, 0x3, 0x1 ;  /* 0x0000000308257891 */ /* 0x000fe2000f8e083f */
[----:B------:R-:W-:Y:S11]  /*0bf0*/  BRA `(.L_x_13) ;  /* 0x0000000000147947 */ /* 0x000ff60003800000 */
.L_x_12:
[----:B-1----:R-:W-:Y:S01]  /*0c00*/  ULEA UR37, UR8, 0x2, 0x1 ;  /* 0x0000000208257891 */ /* 0x002fe2000f8e083f */
[----:B------:R-:W-:Y:S11]  /*0c10*/  BRA `(.L_x_13) ;  /* 0x00000000000c7947 */ /* 0x000ff60003800000 */
.L_x_11:
[----:B-1----:R-:W-:Y:S01]  /*0c20*/  ULEA UR37, UR8, 0x1, 0x1 ;  /* 0x0000000108257891 */ /* 0x002fe2000f8e083f */
[----:B------:R-:W-:Y:S11]  /*0c30*/  BRA `(.L_x_13) ;  /* 0x0000000000047947 */ /* 0x000ff60003800000 */
.L_x_10:
[----:B-1----:R-:W-:-:S12]  /*0c40*/  USHF.L.U32 UR37, UR8, 0x1, URZ ;  /* 0x0000000108257899 */ /* 0x002fd8000800063f */
.L_x_13:
[----:B------:R-:W1:Y:S01]  /*0c50*/  LDC R2, c[0x0][0x28c] ;  /* 0x0000a300ff027b82 */ /* 0x000e620000000800 */
[----:B------:R-:W-:-:S04]  /*0c60*/  ULOP3.LUT UR6, UR6, 0x1, URZ, 0xfc, !UPT ;  /* 0x0000000106067892 */ /* 0x000fc8000f8efc3f */
[----:B------:R-:W-:Y:S02]  /*0c70*/  UISETP.NE.AND UP2, UPT, UR6, 0x3, UPT ;  /* 0x000000030600788c */ /* 0x000fe4000bf45270 */
[----:B------:R-:W-:-:S04]  /*0c80*/  ULEA UR6, UR8, 0xbf, 0x7 ;  /* 0x000000bf08067891 */ /* 0x000fc8000f8e383f */
[----:B------:R-:W-:Y:S01]  /*0c90*/  PLOP3.LUT P0, PT, PT, PT, UP2, 0x80, 0x0 ;  /* 0x000000000000781c */ /* 0x000fe20003f0f028 */
[----:B------:R-:W-:Y:S01]  /*0ca0*/  USHF.R.U32.HI UR6, URZ, 0x6, UR6 ;  /* 0x000000063f067899 */ /* 0x000fe20008011606 */
[----:B-1----:R-:W-:-:S05]  /*0cb0*/  VIADD R2, R2, 0x3f ;  /* 0x0000003f02027836 */ /* 0x002fca0000000000 */
[----:B------:R-:W-:-:S04]  /*0cc0*/  SHF.R.S32.HI R3, RZ, 0x1f, R2 ;  /* 0x0000001fff037819 */ /* 0x000fc80000011402 */
[----:B------:R-:W-:-:S04]  /*0cd0*/  LEA.HI R3, R3, R2, RZ, 0x6 ;  /* 0x0000000203037211 */ /* 0x000fc800078f30ff */
[----:B------:R-:W-:-:S04]  /*0ce0*/  SHF.R.S32.HI R3, RZ, 0x6, R3 ;  /* 0x00000006ff037819 */ /* 0x000fc80000011403 */
[----:B------:R-:W-:Y:S01]  /*0cf0*/  VIMNMX R3, R3, UR6, PT ;  /* 0x0000000603037c48 */ /* 0x000fe2000bfe0100 */
[----:B------:R-:W-:Y:S06]  /*0d00*/  @!P0 BRA `(.L_x_14) ;  /* 0x0000000000048947 */ /* 0x000fec0003800000 */
[----:B------:R-:W-:Y:S01]  /*0d10*/  BPT.TRAP 0x1 ;  /* 0x000000040000795c */ /* 0x000fe20000300000 */
.L_x_14:
[----:B------:R-:W1:Y:S01]  /*0d20*/  S2UR UR6, SR_CgaCtaId ;  /* 0x00000000000679c3 */ /* 0x000e620000008800 */
[----:B------:R-:W-:Y:S01]  /*0d30*/  UMOV UR38, 0x400 ;  /* 0x0000040000267882 */ /* 0x000fe20000000000 */
[----:B------:R-:W-:Y:S01]  /*0d40*/  IMAD.U32 R6, RZ, RZ, UR4 ;  /* 0x00000004ff067e24 */ /* 0x000fe2000f8e00ff */
[----:B------:R-:W-:Y:S01]  /*0d50*/  SHF.R.S32.HI R5, RZ, 0x1f, R0 ;  /* 0x0000001fff057819 */ /* 0x000fe20000011400 */
[----:B------:R-:W-:-:S03]  /*0d60*/  IMAD.U32 R9, RZ, RZ, UR37 ;  /* 0x00000025ff097e24 */ /* 0x000fc6000f8e00ff */
[----:B------:R-:W-:Y:S02]  /*0d70*/  SHF.L.U32 R6, R6, 0x1f, RZ ;  /* 0x0000001f06067819 */ /* 0x000fe400000006ff */
[----:B------:R-:W-:-:S04]  /*0d80*/  LEA.HI R5, R5, R0, RZ, 0x7 ;  /* 0x0000000005057211 */ /* 0x000fc800078f38ff */
[----:B------:R-:W-:-:S05]  /*0d90*/  LOP3.LUT R5, R5, 0xffffff80, RZ, 0xc0, !PT ;  /* 0xffffff8005057812 */ /* 0x000fca00078ec0ff */
[----:B------:R-:W-:-:S05]  /*0da0*/  IMAD.IADD R5, R0, 0x1, -R5 ;  /* 0x0000000100057824 */ /* 0x000fca00078e0a05 */
[----:B------:R-:W-:Y:S01]  /*0db0*/  SHF.R.S32.HI R0, RZ, 0x1f, R5 ;  /* 0x0000001fff007819 */ /* 0x000fe20000011405 */
[----:B-1----:R-:W-:-:S03]  /*0dc0*/  ULEA UR38, UR6, UR38, 0x18 ;  /* 0x0000002606267291 */ /* 0x002fc6000f8ec03f */
[CC--:B------:R-:W-:Y:S01]  /*0dd0*/  LEA.HI R2, R0.reuse, R5.reuse, RZ, 0x2 ;  /* 0x0000000500027211 */ /* 0x0c0fe200078f10ff */
[----:B------:R-:W-:Y:S01]  /*0de0*/  ULEA UR6, UR5, UR38, 0x3 ;  /* 0x0000002605067291 */ /* 0x000fe2000f8e183f */
[----:B------:R-:W-:Y:S02]  /*0df0*/  LEA.HI R0, R0, R5, RZ, 0x5 ;  /* 0x0000000500007211 */ /* 0x000fe400078f28ff */
[--C-:B------:R-:W-:Y:S02]  /*0e00*/  SHF.R.S32.HI R4, RZ, 0x2, R2.reuse ;  /* 0x00000002ff047819 */ /* 0x100fe40000011402 */
[----:B------:R-:W-:Y:S02]  /*0e10*/  SHF.R.S32.HI R7, RZ, 0x1f, R2 ;  /* 0x0000001fff077819 */ /* 0x000fe40000011402 */
[----:B------:R-:W-:Y:S02]  /*0e20*/  LOP3.LUT R2, R2, 0x7ffffffc, RZ, 0xc0, !PT ;  /* 0x7ffffffc02027812 */ /* 0x000fe400078ec0ff */
[----:B------:R-:W1:Y:S01]  /*0e30*/  SYNCS.PHASECHK.TRANS64.TRYWAIT P1, [UR6+0x3850], R6 ;  /* 0x00385006ff0075a7 */ /* 0x000e620008020146 */
[----:B------:R-:W-:-:S02]  /*0e40*/  LEA.HI R7, R7, R4, RZ, 0x3 ;  /* 0x0000000407077211 */ /* 0x000fc400078f18ff */
[----:B------:R-:W-:Y:S01]  /*0e50*/  SHF.R.S32.HI R0, RZ, 0x5, R0 ;  /* 0x00000005ff007819 */ /* 0x000fe20000011400 */
[----:B------:R-:W-:Y:S01]  /*0e60*/  IMAD.IADD R5, R5, 0x1, -R2 ;  /* 0x0000000105057824 */ /* 0x000fe200078e0a02 */
[----:B------:R-:W-:-:S05]  /*0e70*/  LOP3.LUT R7, R7, 0xfffffff8, RZ, 0xc0, !PT ;  /* 0xfffffff807077812 */ /* 0x000fca00078ec0ff */
[----:B------:R-:W-:-:S05]  /*0e80*/  IMAD.IADD R7, R4, 0x1, -R7 ;  /* 0x0000000104077824 */ /* 0x000fca00078e0a07 */
[----:B------:R-:W-:Y:S01]  /*0e90*/  LEA R0, R0, R7, 0x4 ;  /* 0x0000000700007211 */ /* 0x000fe200078e20ff */
[----:B-1----:R-:W-:Y:S06]  /*0ea0*/  @!P1 BRA `(.L_x_15) ;  /* 0x0000006800709947 */ /* 0x002fec0003800000 */
.L_x_99:
[----:B------:R-:W-:Y:S02]  /*0eb0*/  IMAD.SHL.U32 R5, R5, 0x2, RZ ;  /* 0x0000000205057824 */ /* 0x000fe400078e00ff */
[----:B------:R-:W-:Y:S01]  /*0ec0*/  IMAD R0, R9, 0x40, R0 ;  /* 0x0000004009007824 */ /* 0x000fe200078e0200 */
[----:B------:R-:W-:Y:S06]  /*0ed0*/  @!P0 BRA `(.L_x_16) ;  /* 0x0000000000048947 */ /* 0x000fec0003800000 */
[----:B------:R-:W-:Y:S01]  /*0ee0*/  BPT.TRAP 0x1 ;  /* 0x000000040000795c */ /* 0x000fe20000300000 */
.L_x_16:
[----:B------:R-:W-:Y:S01]  /*0ef0*/  SHF.L.U32 R9, RZ, 0x1f, RZ ;  /* 0x0000001fff097819 */ /* 0x000fe200000006ff */
[----:B------:R-:W-:Y:S01]  /*0f00*/  UIADD3 UR9, UR38, 0x3890, URZ ;  /* 0x0000389026097890 */ /* 0x000fe2000fffe03f */
[----:B------:R-:W-:Y:S02]  /*0f10*/  ISETP.NE.AND P2, PT, RZ, UR7, PT ;  /* 0x00000007ff007c0c */ /* 0x000fe4000bf45270 */
[----:B------:R-:W2:Y:S02]  /*0f20*/  SYNCS.PHASECHK.TRANS64.TRYWAIT P1, [UR38+0x3800], R9 ;  /* 0x00380009ff0075a7 */ /* 0x000ea40008020166 */
[----:B--2---:R-:W-:Y:S09]  /*0f30*/  @!P1 BRA `(.L_x_17) ;  /* 0x0000006800649947 */ /* 0x004ff20003800000 */
.L_x_100:
[----:B------:R-:W-:Y:S01]  /*0f40*/  ULEA UR16, UR36, UR9, 0x3 ;  /* 0x0000000924107291 */ /* 0x000fe2000f8e183f */
[----:B--2---:R-:W-:-:S04]  /*0f50*/  SEL R2, RZ, 0x1, P2 ;  /* 0x00000001ff027807 */ /* 0x004fc80001000000 */
[----:B------:R-:W-:-:S04]  /*0f60*/  SHF.L.U32 R2, R2, 0x1f, RZ ;  /* 0x0000001f02027819 */ /* 0x000fc800000006ff */
[----:B------:R-:W2:Y:S02]  /*0f70*/  SYNCS.PHASECHK.TRANS64.TRYWAIT P1, [UR16+-0x8], R2 ;  /* 0xfffff802ff0075a7 */ /* 0x000ea40008020150 */
[----:B--2---:R-:W-:Y:S05]  /*0f80*/  @!P1 BRA `(.L_x_18) ;  /* 0x0000006800689947 */ /* 0x004fea0003800000 */
.L_x_101:
[----:B------:R-:W-:Y:S01]  /*0f90*/  USHF.R.U32.HI UR4, URZ, 0x4, UR38 ;  /* 0x000000043f047899 */ /* 0x000fe20008011626 */
[----:B------:R-:W-:Y:S01]  /*0fa0*/  WARPGROUP.ARRIVE ;  /* 0x00000000000079c5 */ /* 0x000fe20000000000 */
[----:B------:R-:W-:Y:S01]  /*0fb0*/  UIADD3 UR6, UR38, 0x1000, URZ ;  /* 0x0000100026067890 */ /* 0x000fe2000fffe03f */
[C---:B------:R-:W-:Y:S01]  /*0fc0*/  VIADD R11, R5.reuse, 0x9 ;  /* 0x00000009050b7836 */ /* 0x040fe20000000000 */
[----:B------:R-:W-:Y:S01]  /*0fd0*/  ULOP3.LUT UR4, UR4, 0x3fff, URZ, 0xc0, !UPT ;  /* 0x00003fff04047892 */ /* 0x000fe2000f8ec03f */
[C---:B-1----:R-:W-:Y:S01]  /*0fe0*/  VIADD R7, R5.reuse, 0x8 ;  /* 0x0000000805077836 */ /* 0x042fe20000000000 */
[----:B------:R-:W-:Y:S01]  /*0ff0*/  USHF.R.U32.HI UR6, URZ, 0x4, UR6 ;  /* 0x000000043f067899 */ /* 0x000fe20008011606 */
[C---:B------:R-:W-:Y:S01]  /*1000*/  ISETP.GT.AND P2, PT, R0.reuse, R5, PT ;  /* 0x000000050000720c */ /* 0x040fe20003f44270 */
[----:B------:R-:W-:Y:S01]  /*1010*/  ULOP3.LUT UR4, UR4, 0x10000, URZ, 0xfc, !UPT ;  /* 0x0001000004047892 */ /* 0x000fe2000f8efc3f */
[C---:B------:R-:W-:Y:S01]  /*1020*/  ISETP.GE.AND P3, PT, R0.reuse, R11, PT ;  /* 0x0000000b0000720c */ /* 0x040fe20003f66270 */
[----:B------:R-:W-:Y:S01]  /*1030*/  ULOP3.LUT UR8, UR6, 0x3fff, URZ, 0xc0, !UPT ;  /* 0x00003fff06087892 */ /* 0x000fe2000f8ec03f */
[C---:B------:R-:W-:Y:S01]  /*1040*/  VIADD R11, R5.reuse, 0x19 ;  /* 0x00000019050b7836 */ /* 0x040fe20000000000 */
[----:B------:R-:W-:Y:S01]  /*1050*/  ULEA UR4, UR5, UR4, 0x7 ;  /* 0x0000000405047291 */ /* 0x000fe2000f8e383f */
[C---:B------:R-:W-:Y:S01]  /*1060*/  ISETP.GE.AND P6, PT, R0.reuse, R7, PT ;  /* 0x000000070000720c */ /* 0x040fe20003fc6270 */
[----:B------:R-:W-:Y:S01]  /*1070*/  ULOP3.LUT UR10, UR8, 0x10000, URZ, 0xfc, !UPT ;  /* 0x00010000080a7892 */ /* 0x000fe2000f8efc3f */
[C---:B------:R-:W-:Y:S01]  /*1080*/  ISETP.GE.AND P4, PT, R0.reuse, R5, PT ;  /* 0x000000050000720c */ /* 0x040fe20003f86270 */
[----:B------:R-:W-:Y:S01]  /*1090*/  UMOV UR5, 0xc0000010 ;  /* 0xc000001000057882 */ /* 0x000fe20000000000 */
[----:B------:R-:W-:Y:S01]  /*10a0*/  UMOV UR15, 0xc0000010 ;  /* 0xc0000010000f7882 */ /* 0x000fe20000000000 */
[----:B------:R-:W-:Y:S01]  /*10b0*/  UMOV UR13, UR5 ;  /* 0x00000005000d7c82 */ /* 0x000fe20008000000 */
[----:B------:R-:W-:Y:S01]  /*10c0*/  UMOV UR12, UR4 ;  /* 0x00000004000c7c82 */ /* 0x000fe20008000000 */
[C---:B------:R-:W-:Y:S01]  /*10d0*/  VIADD R7, R5.reuse, 0x18 ;  /* 0x0000001805077836 */ /* 0x040fe20000000000 */
[----:B------:R-:W-:Y:S01]  /*10e0*/  UMOV UR14, UR10 ;  /* 0x0000000a000e7c82 */ /* 0x000fe20008000000 */
[C---:B------:R-:W-:Y:S01]  /*10f0*/  VIADD R13, R5.reuse, 0x10 ;  /* 0x00000010050d7836 */ /* 0x040fe20000000000 */
[----:B------:R-:W-:Y:S01]  /*1100*/  HGMMA.64x64x16.F32 R24, gdesc[UR12], RZ, !UPT, gsb0 ;  /* 0x00e000000c1879f0 */ /* 0x000fe2000c0008ff */
[----:B------:R-:W-:Y:S01]  /*1110*/  IADD3 R15, R5, 0x11, RZ ;  /* 0x00000011050f7810 */ /* 0x000fe20007ffe0ff */
[----:B------:R-:W-:Y:S01]  /*1120*/  ULDC UR6, c[0x0][0x604] ;  /* 0x0001810000067ab9 */ /* 0x000fe20000000800 */
[----:B------:R-:W-:Y:S01]  /*1130*/  P2R R6, PR, RZ, 0x1 ;  /* 0x00000001ff067803 */ /* 0x000fe20000000000 */
[----:B------:R-:W-:Y:S01]  /*1140*/  USHF.L.U32 UR7, UR7, 0x3, URZ ;  /* 0x0000000307077899 */ /* 0x000fe2000800063f */
[----:B------:R-:W-:-:S02]  /*1150*/  ISETP.GE.AND P1, PT, R0, R13, PT ;  /* 0x0000000d0000720c */ /* 0x000fc40003f26270 */
[C---:B------:R-:W-:Y:S01]  /*1160*/  ISETP.GE.AND P5, PT, R0.reuse, R15, PT ;  /* 0x0000000f0000720c */ /* 0x040fe20003fa6270 */
[----:B------:R-:W-:Y:S01]  /*1170*/  ULOP3.LUT UR7, UR7, 0x8, URZ, 0xc, !UPT ;  /* 0x0000000807077892 */ /* 0x000fe2000f8e0c3f */
[----:B------:R-:W-:Y:S02]  /*1180*/  WARPGROUP.DEPBAR.LE gsb0, 0x0 ;  /* 0x00008000000079c5 */ /* 0x000fe40000010000 */
[----:B------:R-:W-:Y:S02]  /*1190*/  FSEL R25, R25, -INF , P2 ;  /* 0xff80000019197808 */ /* 0x000fe40001000000 */
[----:B------:R-:W-:Y:S02]  /*11a0*/  FSEL R31, R31, -INF , P2 ;  /* 0xff8000001f1f7808 */ /* 0x000fe40001000000 */
[----:B------:R-:W-:Y:S01]  /*11b0*/  ISETP.GE.AND P2, PT, R0, R11, PT ;  /* 0x0000000b0000720c */ /* 0x000fe20003f46270 */
[----:B------:R-:W-:Y:S01]  /*11c0*/  VIADD R11, R5, 0x21 ;  /* 0x00000021050b7836 */ /* 0x000fe20000000000 */
[----:B------:R-:W-:-:S02]  /*11d0*/  FSEL R24, R24, -INF , P4 ;  /* 0xff80000018187808 */ /* 0x000fc40002000000 */
[----:B------:R-:W-:Y:S02]  /*11e0*/  FSEL R30, R30, -INF , P4 ;  /* 0xff8000001e1e7808 */ /* 0x000fe40002000000 */
[C---:B------:R-:W-:Y:S01]  /*11f0*/  ISETP.GE.AND P4, PT, R0.reuse, R7, PT ;  /* 0x000000070000720c */ /* 0x040fe20003f86270 */
[----:B------:R-:W-:Y:S01]  /*1200*/  VIADD R7, R5, 0x20 ;  /* 0x0000002005077836 */ /* 0x000fe20000000000 */
[----:B------:R-:W-:Y:S02]  /*1210*/  FSEL R29, R29, -INF , P3 ;  /* 0xff8000001d1d7808 */ /* 0x000fe40001800000 */
[----:B------:R-:W-:Y:S02]  /*1220*/  FSEL R35, R35, -INF , P3 ;  /* 0xff80000023237808 */ /* 0x000fe40001800000 */
[----:B------:R-:W-:Y:S02]  /*1230*/  ISETP.GE.AND P3, PT, R0, R11, PT ;  /* 0x0000000b0000720c */ /* 0x000fe40003f66270 */
[----:B------:R-:W-:-:S02]  /*1240*/  FSEL R28, R28, -INF , P6 ;  /* 0xff8000001c1c7808 */ /* 0x000fc40003000000 */
[----:B------:R-:W-:Y:S02]  /*1250*/  FMNMX R11, R24, R25, !PT ;  /* 0x00000019180b7209 */ /* 0x000fe40007800000 */
[----:B------:R-:W-:Y:S02]  /*1260*/  FSEL R34, R34, -INF , P6 ;  /* 0xff80000022227808 */ /* 0x000fe40003000000 */
[----:B------:R-:W-:Y:S01]  /*1270*/  ISETP.GE.AND P6, PT, R0, R7, PT ;  /* 0x000000070000720c */ /* 0x000fe20003fc6270 */
[----:B------:R-:W-:Y:S01]  /*1280*/  VIADD R7, R5, 0x28 ;  /* 0x0000002805077836 */ /* 0x000fe20000000000 */
[----:B------:R-:W-:Y:S02]  /*1290*/  FMNMX R2, R28, R11, !PT ;  /* 0x0000000b1c027209 */ /* 0x000fe40007800000 */
[----:B------:R-:W-:Y:S02]  /*12a0*/  FSEL R32, R32, -INF , P1 ;  /* 0xff80000020207808 */ /* 0x000fe40000800000 */
[----:B------:R-:W-:-:S02]  /*12b0*/  FMNMX R11, R29, R2, !PT ;  /* 0x000000021d0b7209 */ /* 0x000fc40007800000 */
[----:B------:R-:W-:Y:S02]  /*12c0*/  FSEL R38, R38, -INF , P1 ;  /* 0xff80000026267808 */ /* 0x000fe40000800000 */
[----:B------:R-:W-:Y:S01]  /*12d0*/  ISETP.GE.AND P1, PT, R0, R7, PT ;  /* 0x000000070000720c */ /* 0x000fe20003f26270 */
[----:B------:R-:W-:Y:S01]  /*12e0*/  VIADD R7, R5, 0x29 ;  /* 0x0000002905077836 */ /* 0x000fe20000000000 */
[----:B------:R-:W-:Y:S02]  /*12f0*/  FSEL R33, R33, -INF , P5 ;  /* 0xff80000021217808 */ /* 0x000fe40002800000 */
[----:B------:R-:W-:Y:S02]  /*1300*/  FMNMX R2, R32, R11, !PT ;  /* 0x0000000b20027209 */ /* 0x000fe40007800000 */
[----:B------:R-:W-:Y:S02]  /*1310*/  FSEL R39, R39, -INF , P5 ;  /* 0xff80000027277808 */ /* 0x000fe40002800000 */
[----:B------:R-:W-:-:S02]  /*1320*/  ISETP.GE.AND P5, PT, R0, R7, PT ;  /* 0x000000070000720c */ /* 0x000fc40003fa6270 */
[----:B------:R-:W-:Y:S02]  /*1330*/  FSEL R36, R36, -INF , P4 ;  /* 0xff80000024247808 */ /* 0x000fe40002000000 */
[----:B------:R-:W-:Y:S01]  /*1340*/  FMNMX R11, R33, R2, !PT ;  /* 0x00000002210b7209 */ /* 0x000fe20007800000 */
[----:B------:R-:W-:Y:S01]  /*1350*/  VIADD R2, R0, 0x8 ;  /* 0x0000000800027836 */ /* 0x000fe20000000000 */
[----:B------:R-:W-:Y:S02]  /*1360*/  IADD3 R7, R5, 0x38, RZ ;  /* 0x0000003805077810 */ /* 0x000fe40007ffe0ff */
[----:B------:R-:W-:Y:S02]  /*1370*/  FSEL R42, R42, -INF , P4 ;  /* 0xff8000002a2a7808 */ /* 0x000fe40002000000 */
[----:B------:R-:W-:Y:S02]  /*1380*/  FSEL R37, R37, -INF , P2 ;  /* 0xff80000025257808 */ /* 0x000fe40001000000 */
[----:B------:R-:W-:-:S02]  /*1390*/  FMNMX R4, R36, R11, !PT ;  /* 0x0000000b24047209 */ /* 0x000fc40007800000 */
[----:B------:R-:W-:Y:S01]  /*13a0*/  ISETP.GE.AND P4, PT, R0, R7, PT ;  /* 0x000000070000720c */ /* 0x000fe20003f86270 */
[----:B------:R-:W-:Y:S01]  /*13b0*/  VIADD R7, R5, 0x39 ;  /* 0x0000003905077836 */ /* 0x000fe20000000000 */
[----:B------:R-:W-:Y:S02]  /*13c0*/  FSEL R40, R40, -INF , P6 ;  /* 0xff80000028287808 */ /* 0x000fe40003000000 */
[----:B------:R-:W-:Y:S02]  /*13d0*/  FMNMX R11, R37, R4, !PT ;  /* 0x00000004250b7209 */ /* 0x000fe40007800000 */
[----:B------:R-:W-:Y:S02]  /*13e0*/  FSEL R43, R43, -INF , P2 ;  /* 0xff8000002b2b7808 */ /* 0x000fe40001000000 */
[----:B------:R-:W-:Y:S01]  /*13f0*/  ISETP.GE.AND P2, PT, R0, R7, PT ;  /* 0x000000070000720c */ /* 0x000fe20003f46270 */
[----:B------:R-:W-:Y:S01]  /*1400*/  VIADD R7, R5, 0x30 ;  /* 0x0000003005077836 */ /* 0x000fe20000000000 */
[----:B------:R-:W-:-:S02]  /*1410*/  FSEL R52, R52, -INF , P4 ;  /* 0xff80000034347808 */ /* 0x000fc40002000000 */
[----:B------:R-:W-:Y:S02]  /*1420*/  FSEL R41, R41, -INF , P3 ;  /* 0xff80000029297808 */ /* 0x000fe40001800000 */
[----:B------:R-:W-:Y:S02]  /*1430*/  FMNMX R4, R40, R11, !PT ;  /* 0x0000000b28047209 */ /* 0x000fe40007800000 */
[----:B------:R-:W-:Y:S02]  /*1440*/  ISETP.GE.AND P4, PT, R2, R5, PT ;  /* 0x000000050200720c */ /* 0x000fe40003f86270 */
[----:B------:R-:W-:Y:S02]  /*1450*/  FSEL R53, R53, -INF , P2 ;  /* 0xff80000035357808 */ /* 0x000fe40001000000 */
[----:B------:R-:W-:Y:S02]  /*1460*/  FSEL R44, R44, -INF , P1 ;  /* 0xff8000002c2c7808 */ /* 0x000fe40000800000 */
[----:B------:R-:W-:-:S02]  /*1470*/  FMNMX R11, R41, R4, !PT ;  /* 0x00000004290b7209 */ /* 0x000fc40007800000 */
[----:B------:R-:W-:Y:S01]  /*1480*/  ISETP.GE.AND P2, PT, R0, R7, PT ;  /* 0x000000070000720c */ /* 0x000fe20003f46270 */
[----:B------:R-:W-:Y:S01]  /*1490*/  VIADD R7, R5, 0x31 ;  /* 0x0000003105077836 */ /* 0x000fe20000000000 */
[----:B------:R-:W-:Y:S02]  /*14a0*/  FSEL R26, R26, -INF , P4 ;  /* 0xff8000001a1a7808 */ /* 0x000fe40002000000 */
[----:B------:R-:W-:Y:S02]  /*14b0*/  ISETP.GT.AND P4, PT, R2, R5, PT ;  /* 0x000000050200720c */ /* 0x000fe40003f84270 */
[----:B------:R-:W-:Y:S02]  /*14c0*/  FSEL R45, R45, -INF , P5 ;  /* 0xff8000002d2d7808 */ /* 0x000fe40002800000 */
[----:B------:R-:W-:Y:S02]  /*14d0*/  FMNMX R4, R44, R11, !PT ;  /* 0x0000000b2c047209 */ /* 0x000fe40007800000 */
[----:B------:R-:W-:-:S02]  /*14e0*/  FSEL R27, R27, -INF , P4 ;  /* 0xff8000001b1b7808 */ /* 0x000fc40002000000 */
[----:B------:R-:W-:Y:S02]  /*14f0*/  ISETP.GE.AND P4, PT, R0, R7, PT ;  /* 0x000000070000720c */ /* 0x000fe40003f86270 */
[----:B------:R-:W-:Y:S02]  /*1500*/  FSEL R48, R48, -INF , P2 ;  /* 0xff80000030307808 */ /* 0x000fe40001000000 */
[----:B------:R-:W-:Y:S02]  /*1510*/  FMNMX R7, R45, R4, !PT ;  /* 0x000000042d077209 */ /* 0x000fe40007800000 */
[----:B------:R-:W-:Y:S02]  /*1520*/  FSEL R49, R49, -INF , P4 ;  /* 0xff80000031317808 */ /* 0x000fe40002000000 */
[----:B------:R-:W-:Y:S02]  /*1530*/  FMNMX R4, R48, R7, !PT ;  /* 0x0000000730047209 */ /* 0x000fe40007800000 */
[----:B------:R-:W-:-:S02]  /*1540*/  FSEL R46, R46, -INF , P6 ;  /* 0xff8000002e2e7808 */ /* 0x000fc40003000000 */
[----:B------:R-:W-:Y:S02]  /*1550*/  FMNMX R7, R49, R4, !PT ;  /* 0x0000000431077209 */ /* 0x000fe40007800000 */
[----:B------:R-:W-:Y:S02]  /*1560*/  FSEL R50, R50, -INF , P1 ;  /* 0xff80000032327808 */ /* 0x000fe40000800000 */
[----:B------:R-:W-:Y:S02]  /*1570*/  FMNMX R4, R52, R7, !PT ;  /* 0x0000000734047209 */ /* 0x000fe40007800000 */
[----:B------:R-:W-:Y:S02]  /*1580*/  FSEL R47, R47, -INF , P3 ;  /* 0xff8000002f2f7808 */ /* 0x000fe40001800000 */
[----:B------:R-:W-:Y:S02]  /*1590*/  FMNMX R8, R53, R4, !PT ;  /* 0x0000000435087209 */ /* 0x000fe40007800000 */
[----:B------:R-:W-:-:S02]  /*15a0*/  FSEL R51, R51, -INF , P5 ;  /* 0xff80000033337808 */ /* 0x000fc40002800000 */
[----:B------:R-:W-:Y:S01]  /*15b0*/  FSEL R54, R54, -INF , P2 ;  /* 0xff80000036367808 */ /* 0x000fe20001000000 */
[----:B------:R-:W1:Y:S01]  /*15c0*/  SHFL.BFLY PT, R7, R8, 0x1, 0x1f ;  /* 0x0c201f0008077f89 */ /* 0x000e6200000e0000 */
[----:B------:R-:W-:Y:S02]  /*15d0*/  FSEL R55, R55, -INF , P4 ;  /* 0xff80000037377808 */ /* 0x000fe40002000000 */
[----:B-1----:R-:W-:-:S05]  /*15e0*/  FMNMX R10, R8, R7, !PT ;  /* 0x00000007080a7209 */ /* 0x002fca0007800000 */
[----:B------:R-:W1:Y:S02]  /*15f0*/  SHFL.BFLY PT, R7, R10, 0x2, 0x1f ;  /* 0x0c401f000a077f89 */ /* 0x000e6400000e0000 */
[----:B-1----:R-:W-:Y:S02]  /*1600*/  FMNMX R4, R10, R7, !PT ;  /* 0x000000070a047209 */ /* 0x002fe40007800000 */
[----:B------:R-:W-:Y:S02]  /*1610*/  FMNMX R7, R26, R27, !PT ;  /* 0x0000001b1a077209 */ /* 0x000fe40007800000 */
[----:B------:R-:W-:-:S04]  /*1620*/  FSETP.NEU.AND P0, PT, R4, -INF , PT ;  /* 0xff8000000400780b */ /* 0x000fc80003f0d000 */
[----:B------:R-:W-:Y:S02]  /*1630*/  FSEL R11, R4, RZ, P0 ;  /* 0x000000ff040b7208 */ /* 0x000fe40000000000 */
[----:B------:R-:W-:Y:S02]  /*1640*/  ISETP.NE.AND P0, PT, R6, RZ, PT ;  /* 0x000000ff0600720c */ /* 0x000fe40003f05270 */
[----:B------:R-:W-:Y:S01]  /*1650*/  FMNMX R6, R30, R7, !PT ;  /* 0x000000071e067209 */ /* 0x000fe20007800000 */
[----:B------:R-:W-:-:S03]  /*1660*/  FMUL R11, R11, UR6 ;  /* 0x000000060b0b7c20 */ /* 0x000fc60008400000 */
[----:B------:R-:W-:Y:S01]  /*1670*/  FMNMX R7, R31, R6, !PT ;  /* 0x000000061f077209 */ /* 0x000fe20007800000 */
[--C-:B------:R-:W-:Y:S01]  /*1680*/  FFMA R24, R24, UR6, -R11.reuse ;  /* 0x0000000618187c23 */ /* 0x100fe2000800080b */
[--C-:B------:R-:W-:Y:S01]  /*1690*/  FFMA R28, R28, UR6, -R11.reuse ;  /* 0x000000061c1c7c23 */ /* 0x100fe2000800080b */
[--C-:B------:R-:W-:Y:S01]  /*16a0*/  FFMA R25, R25, UR6, -R11.reuse ;  /* 0x0000000619197c23 */ /* 0x100fe2000800080b */
[----:B------:R-:W-:Y:S01]  /*16b0*/  FMNMX R6, R34, R7, !PT ;  /* 0x0000000722067209 */ /* 0x000fe20007800000 */
[--C-:B------:R-:W-:Y:S01]  /*16c0*/  FFMA R33, R33, UR6, -R11.reuse ;  /* 0x0000000621217c23 */ /* 0x100fe2000800080b */
[----:B------:R-:W-:Y:S01]  /*16d0*/  FSETP.GEU.AND P6, PT, R24, -126, PT ;  /* 0xc2fc00001800780b */ /* 0x000fe20003fce000 */
        /* <DEDUP_REMOVED lines=12> */
[----:B------:R-:W-:Y:S01]  /*17a0*/  @!P6 FMUL R24, R24, 0.5 ;  /* 0x3f0000001818e820 */ /* 0x000fe20000400000 */
[----:B------:R-:W-:Y:S01]  /*17b0*/  FMNMX R6, R42, R7, !PT ;  /* 0x000000072a067209 */ /* 0x000fe20007800000 */
[--C-:B------:R-:W-:Y:S01]  /*17c0*/  FFMA R41, R41, UR6, -R11.reuse ;  /* 0x0000000629297c23 */ /* 0x100fe2000800080b */
[----:B------:R-:W-:Y:S01]  /*17d0*/  FSETP.GEU.AND P5, PT, R29, -126, PT ;  /* 0xc2fc00001d00780b */ /* 0x000fe20003fae000 */
[----:B------:R-:W-:Y:S01]  /*17e0*/  @!P1 FMUL R28, R28, 0.5 ;  /* 0x3f0000001c1c9820 */ /* 0x000fe20000400000 */
[----:B------:R-:W-:Y:S01]  /*17f0*/  FMNMX R7, R43, R6, !PT ;  /* 0x000000062b077209 */ /* 0x000fe20007800000 */
[----:B------:R-:W1:Y:S01]  /*1800*/  MUFU.EX2 R24, R24 ;  /* 0x0000001800187308 */ /* 0x000e620000000800 */
[----:B------:R-:W-:Y:S01]  /*1810*/  FSETP.GEU.AND P2, PT, R32, -126, PT ;  /* 0xc2fc00002000780b */ /* 0x000fe20003f4e000 */
[----:B------:R-:W-:Y:S01]  /*1820*/  @!P3 FMUL R25, R25, 0.5 ;  /* 0x3f0000001919b820 */ /* 0x000fe20000400000 */
[----:B------:R-:W-:Y:S01]  /*1830*/  FMNMX R6, R46, R7, !PT ;  /* 0x000000072e067209 */ /* 0x000fe20007800000 */
[--C-:B------:R-:W-:Y:S01]  /*1840*/  FFMA R48, R48, UR6, -R11.reuse ;  /* 0x0000000630307c23 */ /* 0x100fe2000800080b */
[--C-:B------:R-:W-:Y:S01]  /*1850*/  FFMA R49, R49, UR6, -R11.reuse ;  /* 0x0000000631317c23 */ /* 0x100fe2000800080b */
[----:B------:R-:W-:Y:S01]  /*1860*/  @!P4 FMUL R33, R33, 0.5 ;  /* 0x3f0000002121c820 */ /* 0x000fe20000400000 */
[----:B------:R-:W-:Y:S01]  /*1870*/  FMNMX R7, R47, R6, !PT ;  /* 0x000000062f077209 */ /* 0x000fe20007800000 */
[----:B------:R-:W2:Y:S01]  /*1880*/  MUFU.EX2 R28, R28 ;  /* 0x0000001c001c7308 */ /* 0x000ea20000000800 */
[--C-:B------:R-:W-:Y:S01]  /*1890*/  FFMA R44, R44, UR6, -R11.reuse ;  /* 0x000000062c2c7c23 */ /* 0x100fe2000800080b */
[----:B------:R-:W-:Y:S01]  /*18a0*/  @!P5 FMUL R29, R29, 0.5 ;  /* 0x3f0000001d1dd820 */ /* 0x000fe20000400000 */
[----:B------:R-:W-:Y:S01]  /*18b0*/  FMNMX R6, R50, R7, !PT ;  /* 0x0000000732067209 */ /* 0x000fe20007800000 */
[--C-:B------:R-:W-:Y:S01]  /*18c0*/  FFMA R52, R52, UR6, -R11.reuse ;  /* 0x0000000634347c23 */ /* 0x100fe2000800080b */
[----:B------:R-:W-:Y:S01]  /*18d0*/  FFMA R53, R53, UR6, -R11 ;  /* 0x0000000635357c23 */ /* 0x000fe2000800080b */
[----:B------:R-:W-:Y:S01]  /*18e0*/  @!P2 FMUL R32, R32, 0.5 ;  /* 0x3f0000002020a820 */ /* 0x000fe20000400000 */
[----:B------:R-:W-:Y:S01]  /*18f0*/  FMNMX R7, R51, R6, !PT ;  /* 0x0000000633077209 */ /* 0x000fe20007800000 */
[----:B------:R-:W3:Y:S01]  /*1900*/  MUFU.EX2 R25, R25 ;  /* 0x0000001900197308 */ /* 0x000ee20000000800 */
[----:B-1----:R-:W-:Y:S01]  /*1910*/  @!P6 FMUL R24, R24, R24 ;  /* 0x000000181818e220 */ /* 0x002fe20000400000 */
[----:B------:R-:W-:-:S02]  /*1920*/  FSETP.GEU.AND P6, PT, R36, -126, PT ;  /* 0xc2fc00002400780b */ /* 0x000fc40003fce000 */
[----:B------:R-:W-:-:S04]  /*1930*/  FMNMX R6, R54, R7, !PT ;  /* 0x0000000736067209 */ /* 0x000fc80007800000 */
[----:B------:R-:W-:Y:S01]  /*1940*/  FMNMX R6, R55, R6, !PT ;  /* 0x0000000637067209 */ /* 0x000fe20007800000 */
[----:B--2---:R-:W-:Y:S01]  /*1950*/  @!P1 FMUL R28, R28, R28 ;  /* 0x0000001c1c1c9220 */ /* 0x004fe20000400000 */
[----:B------:R-:W-:Y:S01]  /*1960*/  FSETP.GEU.AND P1, PT, R40, -126, PT ;  /* 0xc2fc00002800780b */ /* 0x000fe20003f2e000 */
[----:B------:R-:W1:Y:S02]  /*1970*/  MUFU.EX2 R33, R33 ;  /* 0x0000002100217308 */ /* 0x000e640000000800 */
[----:B------:R-:W2:Y:S02]  /*1980*/  SHFL.BFLY PT, R7, R6, 0x1, 0x1f ;  /* 0x0c201f0006077f89 */ /* 0x000ea400000e0000 */
[----:B------:R-:W-:Y:S01]  /*1990*/  @!P6 FMUL R36, R36, 0.5 ;  /* 0x3f0000002424e820 */ /* 0x000fe20000400000 */
[----:B---3--:R-:W-:Y:S01]  /*19a0*/  @!P3 FMUL R25, R25, R25 ;  /* 0x000000191919b220 */ /* 0x008fe20000400000 */
[----:B------:R-:W-:Y:S02]  /*19b0*/  FSETP.GEU.AND P3, PT, R37, -126, PT ;  /* 0xc2fc00002500780b */ /* 0x000fe40003f6e000 */
[----:B------:R-:W3:Y:S04]  /*19c0*/  MUFU.EX2 R29, R29 ;  /* 0x0000001d001d7308 */ /* 0x000ee80000000800 */
[----:B------:R-:W-:-:S04]  /*19d0*/  @!P1 FMUL R40, R40, 0.5 ;  /* 0x3f00000028289820 */ /* 0x000fc80000400000 */
[----:B------:R-:W4:Y:S01]  /*19e0*/  MUFU.EX2 R36, R36 ;  /* 0x0000002400247308 */ /* 0x000f220000000800 */
[----:B-1----:R-:W-:Y:S01]  /*19f0*/  @!P4 FMUL R33, R33, R33 ;  /* 0x000000212121c220 */ /* 0x002fe20000400000 */
[----:B------:R-:W-:Y:S01]  /*1a00*/  FSETP.GEU.AND P4, PT, R45, -126, PT ;  /* 0xc2fc00002d00780b */ /* 0x000fe20003f8e000 */
[----:B------:R-:W-:-:S05]  /*1a10*/  @!P3 FMUL R37, R37, 0.5 ;  /* 0x3f0000002525b820 */ /* 0x000fca0000400000 */
[----:B------:R-:W1:Y:S01]  /*1a20*/  MUFU.EX2 R13, R40 ;  /* 0x00000028000d7308 */ /* 0x000e620000000800 */
[----:B---3--:R-:W-:Y:S01]  /*1a30*/  @!P5 FMUL R29, R29, R29 ;  /* 0x0000001d1d1dd220 */ /* 0x008fe20000400000 */
[----:B--2---:R-:W-:Y:S02]  /*1a40*/  FMNMX R7, R6, R7, !PT ;  /* 0x0000000706077209 */ /* 0x004fe40007800000 */
[----:B------:R-:W-:-:S03]  /*1a50*/  FSETP.GEU.AND P5, PT, R41, -126, PT ;  /* 0xc2fc00002900780b */ /* 0x000fc60003fae000 */
[----:B------:R-:W2:Y:S01]  /*1a60*/  SHFL.BFLY PT, R8, R7, 0x2, 0x1f ;  /* 0x0c401f0007087f89 */ /* 0x000ea200000e0000 */
[----:B------:R-:W3:Y:S01]  /*1a70*/  MUFU.EX2 R32, R32 ;  /* 0x0000002000207308 */ /* 0x000ee20000000800 */
[----:B----4-:R-:W-:Y:S01]  /*1a80*/  @!P6 FMUL R36, R36, R36 ;  /* 0x000000242424e220 */ /* 0x010fe20000400000 */
[----:B------:R-:W-:Y:S01]  /*1a90*/  FSETP.GEU.AND P6, PT, R48, -126, PT ;  /* 0xc2fc00003000780b */ /* 0x000fe20003fce000 */
[----:B------:R-:W-:-:S05]  /*1aa0*/  @!P4 FMUL R45, R45, 0.5 ;  /* 0x3f0000002d2dc820 */ /* 0x000fca0000400000 */
[----:B------:R-:W4:Y:S01]  /*1ab0*/  MUFU.EX2 R37, R37 ;  /* 0x0000002500257308 */ /* 0x000f220000000800 */
[----:B-1----:R-:W-:Y:S01]  /*1ac0*/  @!P1 FMUL R13, R13, R13 ;  /* 0x0000000d0d0d9220 */ /* 0x002fe20000400000 */
[----:B------:R-:W-:Y:S01]  /*1ad0*/  FSETP.GEU.AND P1, PT, R49, -126, PT ;  /* 0xc2fc00003100780b */ /* 0x000fe20003f2e000 */
[----:B------:R-:W-:-:S04]  /*1ae0*/  @!P5 FMUL R41, R41, 0.5 ;  /* 0x3f0000002929d820 */ /* 0x000fc80000400000 */
[----:B------:R-:W-:Y:S01]  /*1af0*/  @!P6 FMUL R48, R48, 0.5 ;  /* 0x3f0000003030e820 */ /* 0x000fe20000400000 */
[----:B------:R-:W1:Y:S01]  /*1b00*/  MUFU.EX2 R12, R45 ;  /* 0x0000002d000c7308 */ /* 0x000e620000000800 */
[----:B---3--:R-:W-:Y:S01]  /*1b10*/  @!P2 FMUL R32, R32, R32 ;  /* 0x000000202020a220 */ /* 0x008fe20000400000 */
[----:B------:R-:W-:Y:S02]  /*1b20*/  FSETP.GEU.AND P2, PT, R44, -126, PT ;  /* 0xc2fc00002c00780b */ /* 0x000fe40003f4e000 */
[----:B--2---:R-:W-:-:S03]  /*1b30*/  FMNMX R8, R7, R8, !PT ;  /* 0x0000000807087209 */ /* 0x004fc60007800000 */
[----:B------:R-:W-:Y:S01]  /*1b40*/  @!P1 FMUL R49, R49, 0.5 ;  /* 0x3f00000031319820 */ /* 0x000fe20000400000 */
[----:B----4-:R-:W-:Y:S01]  /*1b50*/  @!P3 FMUL R37, R37, R37 ;  /* 0x000000252525b220 */ /* 0x010fe20000400000 */
[----:B------:R-:W2:Y:S01]  /*1b60*/  MUFU.EX2 R10, R41 ;  /* 0x00000029000a7308 */ /* 0x000ea20000000800 */
[----:B------:R-:W-:Y:S01]  /*1b70*/  FSETP.NEU.AND P3, PT, R8, -INF , PT ;  /* 0xff8000000800780b */ /* 0x000fe20003f6d000 */
[----:B------:R-:W-:Y:S01]  /*1b80*/  FADD R7, R24, R13 ;  /* 0x0000000d18077221 */ /* 0x000fe20000000000 */
[----:B------:R-:W-:-:S03]  /*1b90*/  F2FP.F16.F32.PACK_AB R24, R25, R24 ;  /* 0x000000181918723e */ /* 0x000fc600000000ff */
[----:B------:R-:W-:Y:S01]  /*1ba0*/  @!P2 FMUL R44, R44, 0.5 ;  /* 0x3f0000002c2ca820 */ /* 0x000fe20000400000 */
[----:B------:R-:W-:Y:S01]  /*1bb0*/  FSEL R6, R8, RZ, P3 ;  /* 0x000000ff08067208 */ /* 0x000fe20001800000 */
[----:B-1----:R-:W-:Y:S01]  /*1bc0*/  @!P4 FMUL R12, R12, R12 ;  /* 0x0000000c0c0cc220 */ /* 0x002fe20000400000 */
[----:B------:R-:W1:Y:S01]  /*1bd0*/  MUFU.EX2 R11, R48 ;  /* 0x00000030000b7308 */ /* 0x000e620000000800 */
[----:B------:R-:W-:Y:S02]  /*1be0*/  FSETP.GEU.AND P3, PT, R52, -126, PT ;  /* 0xc2fc00003400780b */ /* 0x000fe40003f6e000 */
[----:B------:R-:W-:-:S04]  /*1bf0*/  FMUL R6, R6, UR6 ;  /* 0x0000000606067c20 */ /* 0x000fc80008400000 */
[--C-:B------:R-:W-:Y:S01]  /*1c00*/  FFMA R27, R27, UR6, -R6.reuse ;  /* 0x000000061b1b7c23 */ /* 0x100fe20008000806 */
[----:B------:R-:W3:Y:S01]  /*1c10*/  MUFU.EX2 R14, R49 ;  /* 0x00000031000e7308 */ /* 0x000ee20000000800 */
[--C-:B------:R-:W-:Y:S01]  /*1c20*/  FFMA R30, R30, UR6, -R6.reuse ;  /* 0x000000061e1e7c23 */ /* 0x100fe20008000806 */
[--C-:B------:R-:W-:Y:S01]  /*1c30*/  FFMA R31, R31, UR6, -R6.reuse ;  /* 0x000000061f1f7c23 */ /* 0x100fe20008000806 */
[--C-:B------:R-:W-:Y:S01]  /*1c40*/  FFMA R26, R26, UR6, -R6.reuse ;  /* 0x000000061a1a7c23 */ /* 0x100fe20008000806 */
[----:B------:R-:W-:Y:S01]  /*1c50*/  FSETP.GEU.AND P4, PT, R27, -126, PT ;  /* 0xc2fc00001b00780b */ /* 0x000fe20003f8e000 */
[----:B--2---:R-:W-:Y:S01]  /*1c60*/  @!P5 FMUL R10, R10, R10 ;  /* 0x0000000a0a0ad220 */ /* 0x004fe20000400000 */
[----:B------:R-:W-:Y:S01]  /*1c70*/  FSETP.GEU.AND P5, PT, R53, -126, PT ;  /* 0xc2fc00003500780b */ /* 0x000fe20003fae000 */
[----:B------:R-:W-:Y:S01]  /*1c80*/  @!P3 FMUL R52, R52, 0.5 ;  /* 0x3f0000003434b820 */ /* 0x000fe20000400000 */
[----:B------:R-:W2:Y:S01]  /*1c90*/  MUFU.EX2 R15, R44 ;  /* 0x0000002c000f7308 */ /* 0x000ea20000000800 */
[----:B-1----:R-:W-:Y:S01]  /*1ca0*/  @!P6 FMUL R11, R11, R11 ;  /* 0x0000000b0b0be220 */ /* 0x002fe20000400000 */
[----:B------:R-:W-:Y:S01]  /*1cb0*/  FSETP.GEU.AND P6, PT, R30, -126, PT ;  /* 0xc2fc00001e00780b */ /* 0x000fe20003fce000 */
[--C-:B------:R-:W-:Y:S01]  /*1cc0*/  FFMA R35, R35, UR6, -R6.reuse ;  /* 0x0000000623237c23 */ /* 0x100fe20008000806 */
[--C-:B------:R-:W-:Y:S01]  /*1cd0*/  FFMA R39, R39, UR6, -R6.reuse ;  /* 0x0000000627277c23 */ /* 0x100fe20008000806 */
[--C-:B------:R-:W-:Y:S01]  /*1ce0*/  FFMA R42, R42, UR6, -R6.reuse ;  /* 0x000000062a2a7c23 */ /* 0x100fe20008000806 */
[--C-:B------:R-:W-:Y:S01]  /*1cf0*/  FFMA R50, R50, UR6, -R6.reuse ;  /* 0x0000000632327c23 */ /* 0x100fe20008000806 */
[--C-:B------:R-:W-:Y:S01]  /*1d00*/  FFMA R34, R34, UR6, -R6.reuse ;  /* 0x0000000622227c23 */ /* 0x100fe20008000806 */
[----:B------:R-:W1:Y:S01]  /*1d10*/  MUFU.EX2 R17, R52 ;  /* 0x0000003400117308 */ /* 0x000e620000000800 */
[----:B---3--:R-:W-:Y:S01]  /*1d20*/  @!P1 FMUL R14, R14, R14 ;  /* 0x0000000e0e0e9220 */ /* 0x008fe20000400000 */
[----:B------:R-:W-:Y:S01]  /*1d30*/  FSETP.GEU.AND P1, PT, R31, -126, PT ;  /* 0xc2fc00001f00780b */ /* 0x000fe20003f2e000 */
[----:B------:R-:W-:Y:S01]  /*1d40*/  @!P4 FMUL R27, R27, 0.5 ;  /* 0x3f0000001b1bc820 */ /* 0x000fe20000400000 */
[----:B------:R-:W-:Y:S01]  /*1d50*/  @!P5 FMUL R53, R53, 0.5 ;  /* 0x3f0000003535d820 */ /* 0x000fe20000400000 */
[--C-:B------:R-:W-:Y:S01]  /*1d60*/  FFMA R38, R38, UR6, -R6.reuse ;  /* 0x0000000626267c23 */ /* 0x100fe20008000806 */
[--C-:B------:R-:W-:Y:S01]  /*1d70*/  FFMA R46, R46, UR6, -R6.reuse ;  /* 0x000000062e2e7c23 */ /* 0x100fe20008000806 */
[----:B------:R-:W-:Y:S01]  /*1d80*/  @!P6 FMUL R30, R30, 0.5 ;  /* 0x3f0000001e1ee820 */ /* 0x000fe20000400000 */
[----:B------:R-:W3:Y:S01]  /*1d90*/  MUFU.EX2 R16, R53 ;  /* 0x0000003500107308 */ /* 0x000ee20000000800 */
[----:B--2---:R-:W-:Y:S01]  /*1da0*/  @!P2 FMUL R15, R15, R15 ;  /* 0x0000000f0f0fa220 */ /* 0x004fe20000400000 */
[----:B------:R-:W-:Y:S01]  /*1db0*/  FSETP.GEU.AND P2, PT, R26, -126, PT ;  /* 0xc2fc00001a00780b */ /* 0x000fe20003f4e000 */
[--C-:B------:R-:W-:Y:S01]  /*1dc0*/  FFMA R51, R51, UR6, -R6.reuse ;  /* 0x0000000633337c23 */ /* 0x100fe20008000806 */
[--C-:B------:R-:W-:Y:S01]  /*1dd0*/  FFMA R54, R54, UR6, -R6.reuse ;  /* 0x0000000636367c23 */ /* 0x100fe20008000806 */
[--C-:B------:R-:W-:Y:S01]  /*1de0*/  FFMA R43, R43, UR6, -R6.reuse ;  /* 0x000000062b2b7c23 */ /* 0x100fe20008000806 */
[--C-:B------:R-:W-:Y:S01]  /*1df0*/  FFMA R47, R47, UR6, -R6.reuse ;  /* 0x000000062f2f7c23 */ /* 0x100fe20008000806 */
[----:B------:R-:W-:Y:S01]  /*1e00*/  @!P1 FMUL R31, R31, 0.5 ;  /* 0x3f0000001f1f9820 */ /* 0x000fe20000400000 */
[----:B------:R-:W2:Y:S01]  /*1e10*/  MUFU.EX2 R27, R27 ;  /* 0x0000001b001b7308 */ /* 0x000ea20000000800 */
[----:B-1----:R-:W-:Y:S01]  /*1e20*/  @!P3 FMUL R17, R17, R17 ;  /* 0x000000111111b220 */ /* 0x002fe20000400000 */
[----:B------:R-:W-:Y:S01]  /*1e30*/  FSETP.GEU.AND P3, PT, R34, -126, PT ;  /* 0xc2fc00002200780b */ /* 0x000fe20003f6e000 */
[----:B------:R-:W-:-:S02]  /*1e40*/  FFMA R6, R55, UR6, -R6 ;  /* 0x0000000637067c23 */ /* 0x000fc40008000806 */
[----:B------:R-:W-:Y:S02]  /*1e50*/  FADD R41, R36, R17 ;  /* 0x0000001124297221 */ /* 0x000fe40000000000 */
[----:B------:R-:W-:Y:S01]  /*1e60*/  @!P2 FMUL R26, R26, 0.5 ;  /* 0x3f0000001a1aa820 */ /* 0x000fe20000400000 */
[----:B------:R1:W4:Y:S01]  /*1e70*/  MUFU.EX2 R19, R30 ;  /* 0x0000001e00137308 */ /* 0x0003220000000800 */
[----:B---3--:R-:W-:Y:S01]  /*1e80*/  @!P5 FMUL R16, R16, R16 ;  /* 0x000000101010d220 */ /* 0x008fe20000400000 */
[----:B------:R-:W-:-:S05]  /*1e90*/  FSETP.GEU.AND P5, PT, R35, -126, PT ;  /* 0xc2fc00002300780b */ /* 0x000fca0003fae000 */
[----:B------:R-:W-:Y:S01]  /*1ea0*/  @!P3 FMUL R34, R34, 0.5 ;  /* 0x3f0000002222b820 */ /* 0x000fe20000400000 */
[----:B------:R-:W3:Y:S01]  /*1eb0*/  MUFU.EX2 R20, R31 ;  /* 0x0000001f00147308 */ /* 0x000ee20000000800 */
[----:B--2---:R-:W-:Y:S01]  /*1ec0*/  @!P4 FMUL R27, R27, R27 ;  /* 0x0000001b1b1bc220 */ /* 0x004fe20000400000 */
[----:B------:R-:W-:Y:S01]  /*1ed0*/  FSETP.GEU.AND P4, PT, R39, -126, PT ;  /* 0xc2fc00002700780b */ /* 0x000fe20003f8e000 */
[----:B-1----:R-:W-:-:S04]  /*1ee0*/  FADD R30, R29, R12 ;  /* 0x0000000c1d1e7221 */ /* 0x002fc80000000000 */
[----:B------:R-:W-:Y:S01]  /*1ef0*/  @!P5 FMUL R35, R35, 0.5 ;  /* 0x3f0000002323d820 */ /* 0x000fe20000400000 */
[----:B------:R1:W2:Y:S01]  /*1f00*/  MUFU.EX2 R18, R26 ;  /* 0x0000001a00127308 */ /* 0x0002a20000000800 */
[----:B----4-:R-:W-:Y:S01]  /*1f10*/  @!P6 FMUL R19, R19, R19 ;  /* 0x000000131313e220 */ /* 0x010fe20000400000 */
[----:B------:R-:W-:-:S05]  /*1f20*/  FSETP.GEU.AND P6, PT, R42, -126, PT ;  /* 0xc2fc00002a00780b */ /* 0x000fca0003fce000 */
[----:B------:R-:W-:Y:S01]  /*1f30*/  @!P4 FMUL R39, R39, 0.5 ;  /* 0x3f0000002727c820 */ /* 0x000fe20000400000 */
[----:B------:R-:W4:Y:S01]  /*1f40*/  MUFU.EX2 R22, R35 ;  /* 0x0000002300167308 */ /* 0x000f220000000800 */
[----:B---3--:R-:W-:Y:S01]  /*1f50*/  @!P1 FMUL R20, R20, R20 ;  /* 0x0000001414149220 */ /* 0x008fe20000400000 */
[----:B------:R-:W-:Y:S01]  /*1f60*/  FSETP.GEU.AND P1, PT, R50, -126, PT ;  /* 0xc2fc00003200780b */ /* 0x000fe20003f2e000 */
[----:B-1----:R-:W-:-:S04]  /*1f70*/  FADD R26, R32, R11 ;  /* 0x0000000b201a7221 */ /* 0x002fc80000000000 */
[----:B------:R-:W-:Y:S01]  /*1f80*/  @!P6 FMUL R42, R42, 0.5 ;  /* 0x3f0000002a2ae820 */ /* 0x000fe20000400000 */
[----:B------:R-:W1:Y:S01]  /*1f90*/  MUFU.EX2 R40, R39 ;  /* 0x0000002700287308 */ /* 0x000e620000000800 */
[----:B--2---:R-:W-:Y:S01]  /*1fa0*/  @!P2 FMUL R18, R18, R18 ;  /* 0x000000121212a220 */ /* 0x004fe20000400000 */
[----:B------:R-:W-:-:S05]  /*1fb0*/  FSETP.GEU.AND P2, PT, R38, -126, PT ;  /* 0xc2fc00002600780b */ /* 0x000fca0003f4e000 */
[----:B------:R-:W-:Y:S01]  /*1fc0*/  @!P1 FMUL R50, R50, 0.5 ;  /* 0x3f00000032329820 */ /* 0x000fe20000400000 */
[----:B------:R-:W2:Y:S01]  /*1fd0*/  MUFU.EX2 R23, R42 ;  /* 0x0000002a00177308 */ /* 0x000ea20000000800 */
[----:B----4-:R-:W-:Y:S01]  /*1fe0*/  @!P5 FMUL R22, R22, R22 ;  /* 0x000000161616d220 */ /* 0x010fe20000400000 */
[----:B------:R-:W-:-:S05]  /*1ff0*/  FSETP.GEU.AND P5, PT, R46, -126, PT ;  /* 0xc2fc00002e00780b */ /* 0x000fca0003fae000 */
[----:B------:R-:W-:Y:S01]  /*2000*/  @!P2 FMUL R38, R38, 0.5 ;  /* 0x3f0000002626a820 */ /* 0x000fe20000400000 */
[----:B------:R3:W4:Y:S01]  /*2010*/  MUFU.EX2 R21, R34 ;  /* 0x0000002200157308 */ /* 0x0007220000000800 */
[----:B-1----:R-:W-:Y:S01]  /*2020*/  @!P4 FMUL R40, R40, R40 ;  /* 0x000000282828c220 */ /* 0x002fe20000400000 */
[----:B------:R-:W-:-:S05]  /*2030*/  FSETP.GEU.AND P4, PT, R51, -126, PT ;  /* 0xc2fc00003300780b */ /* 0x000fca0003f8e000 */
[----:B------:R-:W-:Y:S01]  /*2040*/  @!P5 FMUL R46, R46, 0.5 ;  /* 0x3f0000002e2ed820 */ /* 0x000fe20000400000 */
[----:B------:R1:W5:Y:S01]  /*2050*/  MUFU.EX2 R31, R38 ;  /* 0x00000026001f7308 */ /* 0x0003620000000800 */
[----:B--2---:R-:W-:Y:S01]  /*2060*/  @!P6 FMUL R23, R23, R23 ;  /* 0x000000171717e220 */ /* 0x004fe20000400000 */
[----:B------:R-:W-:Y:S01]  /*2070*/  FSETP.GEU.AND P6, PT, R54, -126, PT ;  /* 0xc2fc00003600780b */ /* 0x000fe20003fce000 */
[----:B---3--:R-:W-:Y:S02]  /*2080*/  FADD R34, R33, R14 ;  /* 0x0000000e21227221 */ /* 0x008fe40000000000 */
[----:B------:R-:W-:Y:S02]  /*2090*/  FADD R42, R18, R23 ;  /* 0x00000017122a7221 */ /* 0x000fe40000000000 */
[----:B------:R-:W-:Y:S01]  /*20a0*/  @!P4 FMUL R51, R51, 0.5 ;  /* 0x3f0000003333c820 */ /* 0x000fe20000400000 */
[----:B------:R-:W2:Y:S01]  /*20b0*/  MUFU.EX2 R50, R50 ;  /* 0x0000003200327308 */ /* 0x000ea20000000800 */
[----:B----4-:R-:W-:Y:S01]  /*20c0*/  @!P3 FMUL R21, R21, R21 ;  /* 0x000000151515b220 */ /* 0x010fe20000400000 */
[----:B------:R-:W-:Y:S01]  /*20d0*/  FSETP.GEU.AND P3, PT, R43, -126, PT ;  /* 0xc2fc00002b00780b */ /* 0x000fe20003f6e000 */
[----:B-1----:R-:W-:Y:S01]  /*20e0*/  FADD R38, R7, R26 ;  /* 0x0000001a07267221 */ /* 0x002fe20000000000 */
[----:B------:R-:W-:Y:S01]  /*20f0*/  FADD R26, R28, R15 ;  /* 0x0000000f1c1a7221 */ /* 0x000fe20000000000 */
[----:B------:R-:W-:Y:S01]  /*2100*/  FADD R7, R25, R10 ;  /* 0x0000000a19077221 */ /* 0x000fe20000000000 */
[----:B------:R-:W-:Y:S01]  /*2110*/  F2FP.F16.F32.PACK_AB R25, R27, R18 ;  /* 0x000000121b19723e */ /* 0x000fe200000000ff */
[----:B------:R-:W-:Y:S01]  /*2120*/  @!P6 FMUL R54, R54, 0.5 ;  /* 0x3f0000003636e820 */ /* 0x000fe20000400000 */
[----:B------:R-:W1:Y:S01]  /*2130*/  MUFU.EX2 R46, R46 ;  /* 0x0000002e002e7308 */ /* 0x000e620000000800 */
[----:B-----5:R-:W-:Y:S01]  /*2140*/  @!P2 FMUL R31, R31, R31 ;  /* 0x0000001f1f1fa220 */ /* 0x020fe20000400000 */
[----:B------:R-:W-:Y:S01]  /*2150*/  FSETP.GEU.AND P2, PT, R47, -126, PT ;  /* 0xc2fc00002f00780b */ /* 0x000fe20003f4e000 */
[----:B------:R-:W-:Y:S01]  /*2160*/  FADD R41, R26, R41 ;  /* 0x000000291a297221 */ /* 0x000fe20000000000 */
[----:B------:R-:W-:-:S03]  /*2170*/  FADD R7, R7, R34 ;  /* 0x0000002207077221 */ /* 0x000fc60000000000 */
[----:B------:R-:W-:Y:S01]  /*2180*/  @!P3 FMUL R43, R43, 0.5 ;  /* 0x3f0000002b2bb820 */ /* 0x000fe20000400000 */
[----:B------:R-:W3:Y:S01]  /*2190*/  MUFU.EX2 R51, R51 ;  /* 0x0000003300337308 */ /* 0x000ee20000000800 */
[----:B--2---:R-:W-:Y:S01]  /*21a0*/  @!P1 FMUL R50, R50, R50 ;  /* 0x0000003232329220 */ /* 0x004fe20000400000 */
[----:B------:R-:W-:Y:S01]  /*21b0*/  FSETP.GEU.AND P1, PT, R6, -126, PT ;  /* 0xc2fc00000600780b */ /* 0x000fe20003f2e000 */
[----:B------:R-:W-:Y:S02]  /*21c0*/  FADD R38, R38, R41 ;  /* 0x0000002926267221 */ /* 0x000fe40000000000 */
[----:B------:R-:W-:Y:S02]  /*21d0*/  FADD R45, R21, R50 ;  /* 0x00000032152d7221 */ /* 0x000fe40000000000 */
[----:B------:R-:W-:Y:S01]  /*21e0*/  @!P2 FMUL R47, R47, 0.5 ;  /* 0x3f0000002f2fa820 */ /* 0x000fe20000400000 */
[----:B------:R2:W4:Y:S01]  /*21f0*/  MUFU.EX2 R44, R43 ;  /* 0x0000002b002c7308 */ /* 0x0005220000000800 */
[----:B-1----:R-:W-:Y:S01]  /*2200*/  @!P5 FMUL R46, R46, R46 ;  /* 0x0000002e2e2ed220 */ /* 0x002fe20000400000 */
[----:B------:R-:W-:-:S03]  /*2210*/  FADD R42, R42, R45 ;  /* 0x0000002d2a2a7221 */ /* 0x000fc60000000000 */
[----:B------:R-:W-:Y:S02]  /*2220*/  FADD R26, R19, R46 ;  /* 0x0000002e131a7221 */ /* 0x000fe40000000000 */
[----:B------:R-:W-:Y:S01]  /*2230*/  @!P1 FMUL R6, R6, 0.5 ;  /* 0x3f00000006069820 */ /* 0x000fe20000400000 */
[----:B------:R-:W1:Y:S01]  /*2240*/  MUFU.EX2 R35, R47 ;  /* 0x0000002f00237308 */ /* 0x000e620000000800 */
[----:B--2---:R-:W-:Y:S01]  /*2250*/  FADD R43, R37, R16 ;  /* 0x00000010252b7221 */ /* 0x004fe20000000000 */
[----:B---3--:R-:W-:-:S03]  /*2260*/  @!P4 FMUL R51, R51, R51 ;  /* 0x000000333333c220 */ /* 0x008fc60000400000 */
[----:B------:R-:W-:Y:S01]  /*2270*/  FADD R30, R30, R43 ;  /* 0x0000002b1e1e7221 */ /* 0x000fe20000000000 */
[----:B------:R-:W-:Y:S02]  /*2280*/  FADD R43, R22, R51 ;  /* 0x00000033162b7221 */ /* 0x000fe40000000000 */
[----:B------:R-:W2:Y:S01]  /*2290*/  MUFU.EX2 R54, R54 ;  /* 0x0000003600367308 */ /* 0x000ea20000000800 */
[----:B----4-:R-:W-:Y:S01]  /*22a0*/  @!P3 FMUL R44, R44, R44 ;  /* 0x0000002c2c2cb220 */ /* 0x010fe20000400000 */
[----:B------:R-:W-:Y:S01]  /*22b0*/  FADD R7, R7, R30 ;  /* 0x0000001e07077221 */ /* 0x000fe20000000000 */
[----:B------:R-:W-:Y:S02]  /*22c0*/  F2FP.F16.F32.PACK_AB R30, R37, R36 ;  /* 0x00000024251e723e */ /* 0x000fe400000000ff */
[----:B------:R-:W-:Y:S02]  /*22d0*/  F2FP.F16.F32.PACK_AB R36, R14, R11 ;  /* 0x0000000b0e24723e */ /* 0x000fe400000000ff */
[----:B------:R-:W-:Y:S01]  /*22e0*/  F2FP.F16.F32.PACK_AB R37, R51, R50 ;  /* 0x000000323325723e */ /* 0x000fe200000000ff */
[----:B------:R3:W4:Y:S01]  /*22f0*/  MUFU.EX2 R39, R6 ;  /* 0x0000000600277308 */ /* 0x0007220000000800 */
[----:B-1----:R-:W-:-:S04]  /*2300*/  @!P2 FMUL R35, R35, R35 ;  /* 0x000000232323a220 */ /* 0x002fc80000400000 */
[----:B------:R-:W-:Y:S01]  /*2310*/  FADD R34, R20, R35 ;  /* 0x0000002314227221 */ /* 0x000fe20000000000 */
[----:B------:R-:W-:Y:S01]  /*2320*/  F2FP.F16.F32.PACK_AB R35, R35, R46 ;  /* 0x0000002e2323723e */ /* 0x000fe200000000ff */
[----:B--2---:R-:W-:Y:S01]  /*2330*/  @!P6 FMUL R54, R54, R54 ;  /* 0x000000363636e220 */ /* 0x004fe20000400000 */
[----:B---3--:R-:W-:Y:S01]  /*2340*/  FADD R6, R27, R44 ;  /* 0x0000002c1b067221 */ /* 0x008fe20000000000 */
[----:B------:R-:W-:Y:S02]  /*2350*/  F2FP.F16.F32.PACK_AB R27, R20, R19 ;  /* 0x00000013141b723e */ /* 0x000fe400000000ff */
[----:B------:R-:W-:Y:S01]  /*2360*/  FADD R45, R31, R54 ;  /* 0x000000361f2d7221 */ /* 0x000fe20000000000 */
[----:B------:R-:W-:Y:S01]  /*2370*/  FADD R6, R6, R43 ;  /* 0x0000002b06067221 */ /* 0x000fe20000000000 */
[----:B------:R-:W-:Y:S01]  /*2380*/  F2FP.F16.F32.PACK_AB R31, R40, R31 ;  /* 0x0000001f281f723e */ /* 0x000fe200000000ff */
[----:B----4-:R-:W-:Y:S01]  /*2390*/  @!P1 FMUL R39, R39, R39 ;  /* 0x0000002727279220 */ /* 0x010fe20000400000 */
[----:B------:R-:W-:Y:S01]  /*23a0*/  FADD R45, R26, R45 ;  /* 0x0000002d1a2d7221 */ /* 0x000fe20000000000 */
[----:B------:R-:W-:-:S02]  /*23b0*/  IMAD.U32 R26, RZ, RZ, UR7 ;  /* 0x00000007ff1a7e24 */ /* 0x000fc4000f8e00ff */
[----:B------:R-:W-:Y:S01]  /*23c0*/  FADD R47, R40, R39 ;  /* 0x00000027282f7221 */ /* 0x000fe20000000000 */
[----:B------:R-:W-:Y:S01]  /*23d0*/  FADD R42, R42, R45 ;  /* 0x0000002d2a2a7221 */ /* 0x000fe20000000000 */
[----:B------:R1:W-:Y:S02]  /*23e0*/  SYNCS.ARRIVE.TRANS64.A1T0 RZ, [R26+UR9], RZ ;  /* 0x000000ff1aff79a7 */ /* 0x0003e40008100009 */
[----:B------:R-:W-:Y:S01]  /*23f0*/  FADD R47, R34, R47 ;  /* 0x0000002f222f7221 */ /* 0x000fe20000000000 */
[----:B------:R-:W-:-:S03]  /*2400*/  F2FP.F16.F32.PACK_AB R34, R12, R15 ;  /* 0x0000000f0c22723e */ /* 0x000fc600000000ff */
[----:B------:R-:W-:Y:S01]  /*2410*/  FADD R47, R6, R47 ;  /* 0x0000002f062f7221 */ /* 0x000fe20000000000 */
[----:B------:R-:W-:Y:S01]  /*2420*/  FADD R6, R38, R7 ;  /* 0x0000000726067221 */ /* 0x000fe20000000000 */
[----:B-1----:R-:W-:Y:S02]  /*2430*/  F2FP.F16.F32.PACK_AB R26, R29, R28 ;  /* 0x0000001c1d1a723e */ /* 0x002fe400000000ff */
[----:B------:R-:W-:Y:S01]  /*2440*/  F2FP.F16.F32.PACK_AB R28, R33, R32 ;  /* 0x00000020211c723e */ /* 0x000fe200000000ff */
[----:B------:R-:W-:Y:S01]  /*2450*/  FADD R7, R42, R47 ;  /* 0x0000002f2a077221 */ /* 0x000fe20000000000 */
[----:B------:R-:W-:Y:S02]  /*2460*/  F2FP.F16.F32.PACK_AB R32, R10, R13 ;  /* 0x0000000d0a20723e */ /* 0x000fe400000000ff */
[----:B------:R-:W-:Y:S02]  /*2470*/  F2FP.F16.F32.PACK_AB R38, R16, R17 ;  /* 0x000000111026723e */ /* 0x000fe400000000ff */
[----:B------:R-:W-:-:S02]  /*2480*/  F2FP.F16.F32.PACK_AB R29, R22, R21 ;  /* 0x00000015161d723e */ /* 0x000fc400000000ff */
[----:B------:R-:W-:Y:S01]  /*2490*/  F2FP.F16.F32.PACK_AB R33, R44, R23 ;  /* 0x000000172c21723e */ /* 0x000fe200000000ff */
[----:B------:R-:W-:Y:S06]  /*24a0*/  @!P0 BRA `(.L_x_19) ;  /* 0x0000000000048947 */ /* 0x000fec0003800000 */
[----:B------:R-:W-:Y:S01]  /*24b0*/  BPT.TRAP 0x1 ;  /* 0x000000040000795c */ /* 0x000fe20000300000 */
.L_x_19:
[----:B------:R-:W1:Y:S02]  /*24c0*/  SYNCS.PHASECHK.TRANS64.TRYWAIT P1, [UR38+0x3808], R9 ;  /* 0x00380809ff0075a7 */ /* 0x000e640008020166 */
[----:B-1----:R-:W-:Y:S05]  /*24d0*/  @!P1 BRA `(.L_x_20) ;  /* 0x00000054002c9947 */ /* 0x002fea0003800000 */
.L_x_102:
[----:B------:R-:W-:Y:S01]  /*24e0*/  UIADD3 UR6, UR8, 0x80, URZ ;  /* 0x0000008008067890 */ /* 0x000fe2000fffe03f */
[----:B------:R-:W-:Y:S01]  /*24f0*/  WARPGROUP.ARRIVE ;  /* 0x00000000000079c5 */ /* 0x000fe20000000000 */
[----:B------:R-:W-:Y:S01]  /*2500*/  UMOV UR7, 0xc0000010 ;  /* 0xc000001000077882 */ /* 0x000fe20000000000 */
[----:B------:R-:W-:-:S06]  /*2510*/  F2FP.F16.F32.PACK_AB R39, R39, R54 ;  /* 0x000000362727723e */ /* 0x000fcc00000000ff */
[----:B------:R-:W-:Y:S01]  /*2520*/  HGMMA.64x16x16.F32 R56, R24, gdesc[UR4].tnspB, RZ, !UPT, gsb0 ;  /* 0x4020000418387df0 */ /* 0x000fe2000c0008ff */
[----:B------:R-:W-:Y:S01]  /*2530*/  UIADD3 UR6, UR8, 0xa0, URZ ;  /* 0x000000a008067890 */ /* 0x000fe2000fffe03f */
[----:B------:R-:W-:Y:S01]  /*2540*/  UMOV UR7, 0xc0000010 ;  /* 0xc000001000077882 */ /* 0x000fe20000000000 */
[----:B------:R-:W-:Y:S02]  /*2550*/  WARPGROUP.DEPBAR.LE gsb0, 0x0 ;  /* 0x00008000000079c5 */ /* 0x000fe40000010000 */
[----:B------:R-:W-:-:S06]  /*2560*/  WARPGROUP.ARRIVE ;  /* 0x00000000000079c5 */ /* 0x000fcc0000000000 */
[----:B------:R-:W-:Y:S01]  /*2570*/  HGMMA.64x16x16.F32 R56, R28, gdesc[UR4].tnspB, R56, gsb0 ;  /* 0x402000041c387df0 */ /* 0x000fe20008000838 */
        /* <DEDUP_REMOVED lines=9> */
[----:B------:R-:W-:Y:S03]  /*2610*/  HGMMA.64x16x16.F32 R56, R36, gdesc[UR4].tnspB, R56, gsb0 ;  /* 0x4020000424387df0 */ /* 0x000fe60008000838 */
[----:B------:R-:W-:Y:S02]  /*2620*/  WARPGROUP.DEPBAR.LE gsb0, 0x0 ;  /* 0x00008000000079c5 */ /* 0x000fe40000010000 */
[----:B------:R-:W-:Y:S05]  /*2630*/  @!P0 BRA `(.L_x_21) ;  /* 0x0000000000048947 */ /* 0x000fea0003800000 */
[----:B------:R-:W-:Y:S01]  /*2640*/  BPT.TRAP 0x1 ;  /* 0x000000040000795c */ /* 0x000fe20000300000 */
.L_x_21:
[----:B------:R-:W-:Y:S01]  /*2650*/  UISETP.EQ.AND UP0, UPT, UR36, URZ, !UP0 ;  /* 0x0000003f2400728c */ /* 0x000fe2000c702270 */
[----:B-1----:R-:W-:Y:S01]  /*2660*/  IMAD.MOV.U32 R9, RZ, RZ, RZ ;  /* 0x000000ffff097224 */ /* 0x002fe200078e00ff */
[----:B------:R-:W-:Y:S02]  /*2670*/  UIADD3 UR6, UR38, 0x3828, URZ ;  /* 0x0000382826067890 */ /* 0x000fe4000fffe03f */
[----:B------:R-:W-:Y:S02]  /*2680*/  USEL UR7, URZ, 0x1, !UP0 ;  /* 0x000000013f077887 */ /* 0x000fe4000c000000 */
[----:B------:R-:W-:Y:S02]  /*2690*/  UPRMT UR6, URZ, 0x654, UR6 ;  /* 0x000006543f067896 */ /* 0x000fe40008000006 */
[----:B------:R-:W-:-:S04]  /*26a0*/  USEL UR7, UR7, 0x2, UP1 ;  /* 0x0000000207077887 */ /* 0x000fc80008800000 */
[----:B------:R-:W-:-:S03]  /*26b0*/  UISETP.GT.U32.AND UP0, UPT, UR7, 0x1, UPT ;  /* 0x000000010700788c */ /* 0x000fc6000bf04070 */
[----:B------:R-:W-:Y:S03]  /*26c0*/  SYNCS.ARRIVE.TRANS64.RED.A1T0 RZ, [UR6], RZ ;  /* 0x000000ffffff79a7 */ /* 0x000fe60008100406 */
[----:B------:R-:W-:-:S13]  /*26d0*/  PLOP3.LUT P1, PT, PT, PT, UP0, 0x80, 0x0 ;  /* 0x000000000000781c */ /* 0x000fda0003f2f008 */
[----:B------:R-:W-:Y:S05]  /*26e0*/  @P1 BRA `(.L_x_22) ;  /* 0x0000000000041947 */ /* 0x000fea0003800000 */
[----:B------:R-:W-:Y:S01]  /*26f0*/  BPT.TRAP 0x1 ;  /* 0x000000040000795c */ /* 0x000fe20000300000 */
.L_x_22:
[----:B------:R-:W-:Y:S01]  /*2700*/  ISETP.GE.AND P2, PT, R3, 0x4, PT ;  /* 0x000000040300780c */ /* 0x000fe20003f46270 */
[----:B------:R-:W-:Y:S01]  /*2710*/  UMOV UR9, 0x1 ;  /* 0x0000000100097882 */ /* 0x000fe20000000000 */
[----:B------:R-:W-:Y:S01]  /*2720*/  UMOV UR11, 0x2 ;  /* 0x00000002000b7882 */ /* 0x000fe20000000000 */
[----:B------:R-:W-:Y:S01]  /*2730*/  IADD3 R5, R5, 0x40, RZ ;  /* 0x0000004005057810 */ /* 0x000fe20007ffe0ff */
[----:B------:R-:W-:-:S09]  /*2740*/  VIADD R10, R3, 0xfffffffe ;  /* 0xfffffffe030a7836 */ /* 0x000fd20000000000 */
[----:B------:R-:W-:Y:S05]  /*2750*/  @!P2 BRA `(.L_x_23) ;  /* 0x0000001400b0a947 */ /* 0x000fea0003800000 */
[----:B------:R-:W-:Y:S01]  /*2760*/  VIADD R3, R3, 0xfffffffd ;  /* 0xfffffffd03037836 */ /* 0x000fe20000000000 */
[----:B------:R-:W-:Y:S01]  /*2770*/  UMOV UR11, 0x2 ;  /* 0x00000002000b7882 */ /* 0x000fe20000000000 */
[----:B------:R-:W-:Y:S01]  /*2780*/  IMAD.MOV.U32 R11, RZ, RZ, R4 ;  /* 0x000000ffff0b7224 */ /* 0x000fe200078e0004 */
[----:B------:R-:W-:Y:S01]  /*2790*/  UMOV UR9, 0x1 ;  /* 0x0000000100097882 */ /* 0x000fe20000000000 */
[----:B------:R-:W-:Y:S01]  /*27a0*/  IMAD.MOV.U32 R13, RZ, RZ, R8 ;  /* 0x000000ffff0d7224 */ /* 0x000fe200078e0008 */
[----:B------:R-:W-:Y:S01]  /*27b0*/  ULDC UR13, c[0x0][0x604] ;  /* 0x00018100000d7ab9 */ /* 0x000fe20000000800 */
[----:B------:R-:W-:-:S07]  /*27c0*/  IMAD.MOV.U32 R9, RZ, RZ, RZ ;  /* 0x000000ffff097224 */ /* 0x000fce00078e00ff */
.L_x_34:
[----:B------:R-:W-:Y:S01]  /*27d0*/  PLOP3.LUT P3, PT, PT, PT, UP1, 0x80, 0x0 ;  /* 0x000000000000781c */ /* 0x000fe20003f6f018 */
[----:B------:R-:W-:-:S12]  /*27e0*/  IMAD.MOV.U32 R10, RZ, RZ, R3 ;  /* 0x000000ffff0a7224 */ /* 0x000fd800078e0003 */
[----:B-1----:R-:W-:Y:S05]  /*27f0*/  @!P3 BRA `(.L_x_24) ;  /* 0x000000000004b947 */ /* 0x002fea0003800000 */
[----:B------:R-:W-:Y:S01]  /*2800*/  BPT.TRAP 0x1 ;  /* 0x000000040000795c */ /* 0x000fe20000300000 */
.L_x_24:
[----:B------:R-:W-:Y:S01]  /*2810*/  ULEA UR6, UR11, UR38, 0x3 ;  /* 0x000000260b067291 */ /* 0x000fe2000f8e183f */
[----:B------:R-:W-:-:S08]  /*2820*/  SHF.L.U32 R3, R9, 0x1f, RZ ;  /* 0x0000001f09037819 */ /* 0x000fd000000006ff */
[----:B------:R-:W1:Y:S02]  /*2830*/  SYNCS.PHASECHK.TRANS64.TRYWAIT P2, [UR6+0x3800], R3 ;  /* 0x00380003ff0075a7 */ /* 0x000e640008040146 */
[----:B-1----:R-:W-:Y:S05]  /*2840*/  @!P2 BRA `(.L_x_25) ;  /* 0x000000500068a947 */ /* 0x002fea0003800000 */
.L_x_103:
[----:B------:R-:W-:Y:S01]  /*2850*/  ULEA UR6, UR11, UR10, 0x7 ;  /* 0x0000000a0b067291 */ /* 0x000fe2000f8e383f */
[----:B------:R-:W-:Y:S01]  /*2860*/  WARPGROUP.ARRIVE ;  /* 0x00000000000079c5 */ /* 0x000fe20000000000 */
[----:B------:R-:W-:Y:S01]  /*2870*/  UMOV UR7, 0xc0000010 ;  /* 0xc000001000077882 */ /* 0x000fe20000000000 */
[----:B------:R-:W-:-:S04]  /*2880*/  UIADD3 UR11, UR11, 0x1, URZ ;  /* 0x000000010b0b7890 */ /* 0x000fc8000fffe03f */
[----:B------:R-:W-:Y:S02]  /*2890*/  UISETP.NE.AND UP0, UPT, UR11, 0x5, UPT ;  /* 0x000000050b00788c */ /* 0x000fe4000bf05270 */
[----:B------:R-:W-:Y:S02]  /*28a0*/  HGMMA.64x64x16.F32 R24, gdesc[UR4], RZ, !UPT, gsb0 ;  /* 0x00e00000041879f0 */ /* 0x000fe4000c0008ff */
[----:B------:R-:W-:Y:S02]  /*28b0*/  USEL UR6, URZ, 0x1, UP0 ;  /* 0x000000013f067887 */ /* 0x000fe40008000000 */
[----:B------:R-:W-:-:S04]  /*28c0*/  USEL UR11, UR11, URZ, UP0 ;  /* 0x0000003f0b0b7287 */ /* 0x000fc80008000000 */
[----:B------:R-:W-:Y:S01]  /*28d0*/  LOP3.LUT R64, R9, UR6, RZ, 0x3c, !PT ;  /* 0x0000000609407c12 */ /* 0x000fe2000f8e3cff */
[----:B------:R-:W-:Y:S02]  /*28e0*/  WARPGROUP.DEPBAR.LE gsb0, 0x0 ;  /* 0x00008000000079c5 */ /* 0x000fe40000010000 */
[----:B------:R-:W-:Y:S05]  /*28f0*/  @!P3 BRA `(.L_x_26) ;  /* 0x000000000004b947 */ /* 0x000fea0003800000 */
[----:B------:R-:W-:Y:S01]  /*2900*/  BPT.TRAP 0x1 ;  /* 0x000000040000795c */ /* 0x000fe20000300000 */
.L_x_26:
[----:B-1----:R-:W-:Y:S01]  /*2910*/  FMNMX R4, R24, R11, !PT ;  /* 0x0000000b18047209 */ /* 0x002fe20007800000 */
[----:B------:R-:W-:-:S03]  /*2920*/  ULEA UR6, UR11, UR38, 0x3 ;  /* 0x000000260b067291 */ /* 0x000fc6000f8e183f */
[----:B------:R-:W-:-:S04]  /*2930*/  FMNMX R3, R25, R4, !PT ;  /* 0x0000000419037209 */ /* 0x000fc80007800000 */
        /* <DEDUP_REMOVED lines=13> */
[----:B------:R-:W-:-:S05]  /*2a10*/  FMNMX R3, R53, R4, !PT ;  /* 0x0000000435037209 */ /* 0x000fca0007800000 */
[----:B------:R-:W1:Y:S02]  /*2a20*/  SHFL.BFLY PT, R4, R3, 0x1, 0x1f ;  /* 0x0c201f0003047f89 */ /* 0x000e6400000e0000 */
[----:B-1----:R-:W-:Y:S02]  /*2a30*/  FMNMX R8, R3, R4, !PT ;  /* 0x0000000403087209 */ /* 0x002fe40007800000 */
[----:B------:R-:W-:-:S03]  /*2a40*/  FMNMX R4, R26, R13, !PT ;  /* 0x0000000d1a047209 */ /* 0x000fc60007800000 */
[----:B------:R-:W1:Y:S01]  /*2a50*/  SHFL.BFLY PT, R9, R8, 0x2, 0x1f ;  /* 0x0c401f0008097f89 */ /* 0x000e6200000e0000 */
[----:B------:R-:W-:-:S04]  /*2a60*/  FMNMX R15, R27, R4, !PT ;  /* 0x000000041b0f7209 */ /* 0x000fc80007800000 */
[----:B------:R-:W-:-:S04]  /*2a70*/  FMNMX R4, R30, R15, !PT ;  /* 0x0000000f1e047209 */ /* 0x000fc80007800000 */
[----:B------:R-:W-:-:S04]  /*2a80*/  FMNMX R15, R31, R4, !PT ;  /* 0x000000041f0f7209 */ /* 0x000fc80007800000 */
[----:B------:R-:W-:-:S04]  /*2a90*/  FMNMX R4, R34, R15, !PT ;  /* 0x0000000f22047209 */ /* 0x000fc80007800000 */
[----:B------:R-:W-:-:S04]  /*2aa0*/  FMNMX R15, R35, R4, !PT ;  /* 0x00000004230f7209 */ /* 0x000fc80007800000 */
[----:B------:R-:W-:Y:S02]  /*2ab0*/  FMNMX R12, R38, R15, !PT ;  /* 0x0000000f260c7209 */ /* 0x000fe40007800000 */
[----:B-1----:R-:W-:Y:S02]  /*2ac0*/  FMNMX R4, R8, R9, !PT ;  /* 0x0000000908047209 */ /* 0x002fe40007800000 */
[----:B------:R-:W-:Y:S02]  /*2ad0*/  FMNMX R3, R39, R12, !PT ;  /* 0x0000000c27037209 */ /* 0x000fe40007800000 */
[----:B------:R-:W-:Y:S02]  /*2ae0*/  FSETP.NEU.AND P2, PT, R4, -INF , PT ;  /* 0xff8000000400780b */ /* 0x000fe40003f4d000 */
[----:B------:R-:W-:Y:S02]  /*2af0*/  FMNMX R8, R42, R3, !PT ;  /* 0x000000032a087209 */ /* 0x000fe40007800000 */
[----:B------:R-:W-:-:S02]  /*2b00*/  FSEL R12, R4, RZ, P2 ;  /* 0x000000ff040c7208 */ /* 0x000fc40001000000 */
[----:B------:R-:W-:-:S03]  /*2b10*/  FMNMX R9, R43, R8, !PT ;  /* 0x000000082b097209 */ /* 0x000fc60007800000 */
[----:B------:R-:W-:Y:S01]  /*2b20*/  FMUL R3, R12, UR13 ;  /* 0x0000000d0c037c20 */ /* 0x000fe20008400000 */
[----:B------:R-:W-:Y:S01]  /*2b30*/  FMNMX R8, R46, R9, !PT ;  /* 0x000000092e087209 */ /* 0x000fe20007800000 */
[----:B------:R-:W-:Y:S02]  /*2b40*/  FADD R12, -R12, R11 ;  /* 0x0000000b0c0c7221 */ /* 0x000fe40000000100 */
[--C-:B------:R-:W-:Y:S01]  /*2b50*/  FFMA R24, R24, UR13, -R3.reuse ;  /* 0x0000000d18187c23 */ /* 0x100fe20008000803 */
[--C-:B------:R-:W-:Y:S01]  /*2b60*/  FFMA R25, R25, UR13, -R3.reuse ;  /* 0x0000000d19197c23 */ /* 0x100fe20008000803 */
[--C-:B------:R-:W-:Y:S01]  /*2b70*/  FFMA R28, R28, UR13, -R3.reuse ;  /* 0x0000000d1c1c7c23 */ /* 0x100fe20008000803 */
[----:B------:R-:W-:Y:S01]  /*2b80*/  FMNMX R9, R47, R8, !PT ;  /* 0x000000082f097209 */ /* 0x000fe20007800000 */
[--C-:B------:R-:W-:Y:S01]  /*2b90*/  FFMA R32, R32, UR13, -R3.reuse ;  /* 0x0000000d20207c23 */ /* 0x100fe20008000803 */
[----:B------:R-:W-:Y:S01]  /*2ba0*/  FSETP.GEU.AND P2, PT, R24, -126, PT ;  /* 0xc2fc00001800780b */ /* 0x000fe20003f4e000 */
[--C-:B------:R-:W-:Y:S01]  /*2bb0*/  FFMA R29, R29, UR13, -R3.reuse ;  /* 0x0000000d1d1d7c23 */ /* 0x100fe20008000803 */
[----:B------:R-:W-:Y:S01]  /*2bc0*/  FSETP.GEU.AND P3, PT, R25, -126, PT ;  /* 0xc2fc00001900780b */ /* 0x000fe20003f6e000 */
[--C-:B------:R-:W-:Y:S01]  /*2bd0*/  FFMA R33, R33, UR13, -R3.reuse ;  /* 0x0000000d21217c23 */ /* 0x100fe20008000803 */
[----:B------:R-:W-:Y:S01]  /*2be0*/  FSETP.GEU.AND P4, PT, R28, -126, PT ;  /* 0xc2fc00001c00780b */ /* 0x000fe20003f8e000 */
[--C-:B------:R-:W-:Y:S01]  /*2bf0*/  FFMA R36, R36, UR13, -R3.reuse ;  /* 0x0000000d24247c23 */ /* 0x100fe20008000803 */
[----:B------:R-:W-:Y:S01]  /*2c00*/  FMNMX R8, R50, R9, !PT ;  /* 0x0000000932087209 */ /* 0x000fe20007800000 */
[--C-:B------:R-:W-:Y:S01]  /*2c10*/  FFMA R37, R37, UR13, -R3.reuse ;  /* 0x0000000d25257c23 */ /* 0x100fe20008000803 */
[----:B------:R-:W-:Y:S01]  /*2c20*/  FSETP.GEU.AND P5, PT, R32, -126, PT ;  /* 0xc2fc00002000780b */ /* 0x000fe20003fae000 */
[--C-:B------:R-:W-:Y:S01]  /*2c30*/  FFMA R41, R41, UR13, -R3.reuse ;  /* 0x0000000d29297c23 */ /* 0x100fe20008000803 */
[----:B------:R-:W-:Y:S01]  /*2c40*/  FSETP.GEU.AND P6, PT, R29, -126, PT ;  /* 0xc2fc00001d00780b */ /* 0x000fe20003fce000 */
[--C-:B------:R-:W-:Y:S01]  /*2c50*/  FFMA R40, R40, UR13, -R3.reuse ;  /* 0x0000000d28287c23 */ /* 0x100fe20008000803 */
[----:B------:R-:W-:Y:S01]  /*2c60*/  FMNMX R9, R51, R8, !PT ;  /* 0x0000000833097209 */ /* 0x000fe20007800000 */
[----:B------:R-:W-:Y:S01]  /*2c70*/  @!P2 FMUL R24, R24, 0.5 ;  /* 0x3f0000001818a820 */ /* 0x000fe20000400000 */
[--C-:B------:R-:W-:Y:S01]  /*2c80*/  FFMA R44, R44, UR13, -R3.reuse ;  /* 0x0000000d2c2c7c23 */ /* 0x100fe20008000803 */
[----:B------:R-:W-:Y:S01]  /*2c90*/  @!P3 FMUL R25, R25, 0.5 ;  /* 0x3f0000001919b820 */ /* 0x000fe20000400000 */
[----:B------:R-:W-:Y:S01]  /*2ca0*/  FMNMX R8, R54, R9, !PT ;  /* 0x0000000936087209 */ /* 0x000fe20007800000 */
[----:B------:R-:W-:Y:S01]  /*2cb0*/  @!P4 FMUL R28, R28, 0.5 ;  /* 0x3f0000001c1cc820 */ /* 0x000fe20000400000 */
[--C-:B------:R-:W-:Y:S01]  /*2cc0*/  FFMA R45, R45, UR13, -R3.reuse ;  /* 0x0000000d2d2d7c23 */ /* 0x100fe20008000803 */
[----:B------:R-:W1:Y:S01]  /*2cd0*/  MUFU.EX2 R24, R24 ;  /* 0x0000001800187308 */ /* 0x000e620000000800 */
[----:B------:R-:W-:Y:S01]  /*2ce0*/  FMNMX R8, R55, R8, !PT ;  /* 0x0000000837087209 */ /* 0x000fe20007800000 */
[----:B------:R-:W-:Y:S01]  /*2cf0*/  @!P5 FMUL R32, R32, 0.5 ;  /* 0x3f0000002020d820 */ /* 0x000fe20000400000 */
[--C-:B------:R-:W-:Y:S01]  /*2d00*/  FFMA R48, R48, UR13, -R3.reuse ;  /* 0x0000000d30307c23 */ /* 0x100fe20008000803 */
[----:B------:R-:W-:Y:S01]  /*2d10*/  @!P6 FMUL R29, R29, 0.5 ;  /* 0x3f0000001d1de820 */ /* 0x000fe20000400000 */
[--C-:B------:R-:W-:Y:S01]  /*2d20*/  FFMA R49, R49, UR13, -R3.reuse ;  /* 0x0000000d31317c23 */ /* 0x100fe20008000803 */
[----:B------:R-:W2:Y:S01]  /*2d30*/  SHFL.BFLY PT, R9, R8, 0x1, 0x1f ;  /* 0x0c201f0008097f89 */ /* 0x000ea200000e0000 */
[--C-:B------:R-:W-:Y:S01]  /*2d40*/  FFMA R53, R53, UR13, -R3.reuse ;  /* 0x0000000d35357c23 */ /* 0x100fe20008000803 */
[----:B------:R-:W3:Y:S01]  /*2d50*/  MUFU.EX2 R25, R25 ;  /* 0x0000001900197308 */ /* 0x000ee20000000800 */
[----:B------:R-:W-:Y:S01]  /*2d60*/  FFMA R52, R52, UR13, -R3 ;  /* 0x0000000d34347c23 */ /* 0x000fe20008000803 */
[----:B------:R-:W-:-:S06]  /*2d70*/  FMUL R12, R12, UR13 ;  /* 0x0000000d0c0c7c20 */ /* 0x000fcc0008400000 */
[----:B------:R-:W4:Y:S01]  /*2d80*/  MUFU.EX2 R28, R28 ;  /* 0x0000001c001c7308 */ /* 0x000f220000000800 */
[----:B-1----:R-:W-:Y:S01]  /*2d90*/  @!P2 FMUL R24, R24, R24 ;  /* 0x000000181818a220 */ /* 0x002fe20000400000 */
[----:B------:R-:W-:-:S06]  /*2da0*/  FSETP.GEU.AND P2, PT, R33, -126, PT ;  /* 0xc2fc00002100780b */ /* 0x000fcc0003f4e000 */
[----:B------:R-:W1:Y:S01]  /*2db0*/  MUFU.EX2 R32, R32 ;  /* 0x0000002000207308 */ /* 0x000e620000000800 */
[----:B---3--:R-:W-:Y:S01]  /*2dc0*/  @!P3 FMUL R25, R25, R25 ;  /* 0x000000191919b220 */ /* 0x008fe20000400000 */
[----:B------:R-:W-:Y:S02]  /*2dd0*/  FSETP.GEU.AND P3, PT, R36, -126, PT ;  /* 0xc2fc00002400780b */ /* 0x000fe40003f6e000 */
[----:B--2---:R-:W-:-:S03]  /*2de0*/  FMNMX R8, R8, R9, !PT ;  /* 0x0000000908087209 */ /* 0x004fc60007800000 */
[----:B------:R-:W-:Y:S01]  /*2df0*/  @!P2 FMUL R33, R33, 0.5 ;  /* 0x3f0000002121a820 */ /* 0x000fe20000400000 */
[----:B------:R-:W2:Y:S01]  /*2e00*/  MUFU.EX2 R29, R29 ;  /* 0x0000001d001d7308 */ /* 0x000ea20000000800 */
[----:B----4-:R-:W-:Y:S01]  /*2e10*/  @!P4 FMUL R28, R28, R28 ;  /* 0x0000001c1c1cc220 */ /* 0x010fe20000400000 */
[----:B------:R-:W-:Y:S01]  /*2e20*/  FSETP.GEU.AND P4, PT, R37, -126, PT ;  /* 0xc2fc00002500780b */ /* 0x000fe20003f8e000 */
[----:B------:R-:W3:Y:S04]  /*2e30*/  SHFL.BFLY PT, R17, R8, 0x2, 0x1f ;  /* 0x0c401f0008117f89 */ /* 0x000ee800000e0000 */
[----:B------:R-:W-:Y:S01]  /*2e40*/  @!P3 FMUL R36, R36, 0.5 ;  /* 0x3f0000002424b820 */ /* 0x000fe20000400000 */
[----:B------:R-:W4:Y:S01]  /*2e50*/  MUFU.EX2 R33, R33 ;  /* 0x0000002100217308 */ /* 0x000f220000000800 */
[----:B-1----:R-:W-:Y:S01]  /*2e60*/  @!P5 FMUL R32, R32, R32 ;  /* 0x000000202020d220 */ /* 0x002fe20000400000 */
[----:B------:R-:W-:-:S05]  /*2e70*/  FSETP.GEU.AND P5, PT, R41, -126, PT ;  /* 0xc2fc00002900780b */ /* 0x000fca0003fae000 */
[----:B------:R-:W-:Y:S01]  /*2e80*/  @!P4 FMUL R37, R37, 0.5 ;  /* 0x3f0000002525c820 */ /* 0x000fe20000400000 */
[----:B------:R-:W1:Y:S01]  /*2e90*/  MUFU.EX2 R36, R36 ;  /* 0x0000002400247308 */ /* 0x000e620000000800 */
[----:B--2---:R-:W-:Y:S01]  /*2ea0*/  @!P6 FMUL R29, R29, R29 ;  /* 0x0000001d1d1de220 */ /* 0x004fe20000400000 */
[----:B------:R-:W-:-:S05]  /*2eb0*/  FSETP.GEU.AND P6, PT, R40, -126, PT ;  /* 0xc2fc00002800780b */ /* 0x000fca0003fce000 */
[----:B------:R-:W-:Y:S01]  /*2ec0*/  @!P5 FMUL R41, R41, 0.5 ;  /* 0x3f0000002929d820 */ /* 0x000fe20000400000 */
[----:B------:R-:W2:Y:S01]  /*2ed0*/  MUFU.EX2 R37, R37 ;  /* 0x0000002500257308 */ /* 0x000ea20000000800 */
[----:B----4-:R-:W-:Y:S01]  /*2ee0*/  @!P2 FMUL R33, R33, R33 ;  /* 0x000000212121a220 */ /* 0x010fe20000400000 */
[----:B------:R-:W-:Y:S02]  /*2ef0*/  FSETP.GEU.AND P2, PT, R44, -126, PT ;  /* 0xc2fc00002c00780b */ /* 0x000fe40003f4e000 */
[----:B---3--:R-:W-:-:S03]  /*2f00*/  FMNMX R8, R8, R17, !PT ;  /* 0x0000001108087209 */ /* 0x008fc60007800000 */
[----:B------:R-:W-:Y:S01]  /*2f10*/  @!P6 FMUL R40, R40, 0.5 ;  /* 0x3f0000002828e820 */ /* 0x000fe20000400000 */
[----:B------:R-:W3:Y:S01]  /*2f20*/  MUFU.EX2 R14, R41 ;  /* 0x00000029000e7308 */ /* 0x000ee20000000800 */
        /* <DEDUP_REMOVED lines=8> */
[----:B---3--:R-:W-:Y:S01]  /*2fb0*/  @!P5 FMUL R14, R14, R14 ;  /* 0x0000000e0e0ed220 */ /* 0x008fe20000400000 */
[----:B------:R-:W-:-:S03]  /*2fc0*/  FSETP.GEU.AND P5, PT, R49, -126, PT ;  /* 0xc2fc00003100780b */ /* 0x000fc60003fae000 */
[----:B------:R-:W-:Y:S02]  /*2fd0*/  FADD R11, R25, R14 ;  /* 0x0000000e190b7221 */ /* 0x000fe40000000000 */
[----:B------:R-:W-:Y:S01]  /*2fe0*/  @!P4 FMUL R48, R48, 0.5 ;  /* 0x3f0000003030c820 */ /* 0x000fe20000400000 */
[----:B------:R-:W3:Y:S01]  /*2ff0*/  MUFU.EX2 R16, R45 ;  /* 0x0000002d00107308 */ /* 0x000ee20000000800 */
[----:B-1----:R-:W-:Y:S01]  /*3000*/  @!P6 FMUL R9, R9, R9 ;  /* 0x000000090909e220 */ /* 0x002fe20000400000 */
[----:B------:R-:W-:-:S04]  /*3010*/  FSETP.NEU.AND P6, PT, R8, -INF , PT ;  /* 0xff8000000800780b */ /* 0x000fc80003fcd000 */
[----:B------:R-:W-:Y:S01]  /*3020*/  FSEL R22, R8, RZ, P6 ;  /* 0x000000ff08167208 */ /* 0x000fe20003000000 */
[----:B------:R-:W-:Y:S01]  /*3030*/  @!P5 FMUL R49, R49, 0.5 ;  /* 0x3f0000003131d820 */ /* 0x000fe20000400000 */
[----:B------:R-:W1:Y:S01]  /*3040*/  MUFU.EX2 R17, R48 ;  /* 0x0000003000117308 */ /* 0x000e620000000800 */
[----:B--2---:R-:W-:Y:S01]  /*3050*/  @!P2 FMUL R15, R15, R15 ;  /* 0x0000000f0f0fa220 */ /* 0x004fe20000400000 */
[----:B------:R-:W-:Y:S01]  /*3060*/  FSETP.GEU.AND P2, PT, R53, -126, PT ;  /* 0xc2fc00003500780b */ /* 0x000fe20003f4e000 */
[----:B------:R-:W-:Y:S01]  /*3070*/  FMUL R19, R22, UR13 ;  /* 0x0000000d16137c20 */ /* 0x000fe20008400000 */
[----:B------:R-:W-:Y:S01]  /*3080*/  FSETP.GEU.AND P6, PT, R52, -126, PT ;  /* 0xc2fc00003400780b */ /* 0x000fe20003fce000 */
[----:B------:R-:W-:Y:S02]  /*3090*/  FADD R22, -R22, R13 ;  /* 0x0000000d16167221 */ /* 0x000fe40000000100 */
[--C-:B------:R-:W-:Y:S01]  /*30a0*/  FFMA R26, R26, UR13, -R19.reuse ;  /* 0x0000000d1a1a7c23 */ /* 0x100fe20008000813 */
[----:B------:R-:W2:Y:S01]  /*30b0*/  MUFU.EX2 R18, R49 ;  /* 0x0000003100127308 */ /* 0x000ea20000000800 */
[----:B---3--:R-:W-:Y:S01]  /*30c0*/  @!P3 FMUL R16, R16, R16 ;  /* 0x000000101010b220 */ /* 0x008fe20000400000 */
[--C-:B------:R-:W-:Y:S01]  /*30d0*/  FFMA R27, R27, UR13, -R19.reuse ;  /* 0x0000000d1b1b7c23 */ /* 0x100fe20008000813 */
[--C-:B------:R-:W-:Y:S01]  /*30e0*/  FFMA R30, R30, UR13, -R19.reuse ;  /* 0x0000000d1e1e7c23 */ /* 0x100fe20008000813 */
[----:B------:R-:W-:Y:S01]  /*30f0*/  FSETP.GEU.AND P3, PT, R26, -126, PT ;  /* 0xc2fc00001a00780b */ /* 0x000fe20003f6e000 */
[--C-:B------:R-:W-:Y:S01]  /*3100*/  FFMA R41, R34, UR13, -R19.reuse ;  /* 0x0000000d22297c23 */ /* 0x100fe20008000813 */
[--C-:B------:R-:W-:Y:S01]  /*3110*/  FFMA R21, R31, UR13, -R19.reuse ;  /* 0x0000000d1f157c23 */ /* 0x100fe20008000813 */
[----:B------:R-:W-:Y:S01]  /*3120*/  @!P2 FMUL R53, R53, 0.5 ;  /* 0x3f0000003535a820 */ /* 0x000fe20000400000 */
[--C-:B------:R-:W-:Y:S01]  /*3130*/  FFMA R35, R35, UR13, -R19.reuse ;  /* 0x0000000d23237c23 */ /* 0x100fe20008000813 */
[----:B------:R-:W-:Y:S01]  /*3140*/  @!P6 FMUL R52, R52, 0.5 ;  /* 0x3f0000003434e820 */ /* 0x000fe20000400000 */
[----:B-1----:R-:W-:Y:S01]  /*3150*/  @!P4 FMUL R17, R17, R17 ;  /* 0x000000111111c220 */ /* 0x002fe20000400000 */
[----:B------:R-:W1:Y:S01]  /*3160*/  MUFU.EX2 R20, R53 ;  /* 0x0000003500147308 */ /* 0x000e620000000800 */
[----:B------:R-:W-:Y:S01]  /*3170*/  FSETP.GEU.AND P4, PT, R27, -126, PT ;  /* 0xc2fc00001b00780b */ /* 0x000fe20003f8e000 */
[--C-:B------:R-:W-:Y:S01]  /*3180*/  FFMA R43, R43, UR13, -R19.reuse ;  /* 0x0000000d2b2b7c23 */ /* 0x100fe20008000813 */
[--C-:B------:R-:W-:Y:S01]  /*3190*/  FFMA R46, R46, UR13, -R19.reuse ;  /* 0x0000000d2e2e7c23 */ /* 0x100fe20008000813 */
[--C-:B------:R-:W-:Y:S01]  /*31a0*/  FFMA R47, R47, UR13, -R19.reuse ;  /* 0x0000000d2f2f7c23 */ /* 0x100fe20008000813 */
[--C-:B------:R-:W-:Y:S01]  /*31b0*/  FFMA R51, R51, UR13, -R19.reuse ;  /* 0x0000000d33337c23 */ /* 0x100fe20008000813 */
[----:B------:R-:W-:Y:S01]  /*31c0*/  @!P3 FMUL R26, R26, 0.5 ;  /* 0x3f0000001a1ab820 */ /* 0x000fe20000400000 */
[----:B--2---:R-:W-:Y:S01]  /*31d0*/  @!P5 FMUL R18, R18, R18 ;  /* 0x000000121212d220 */ /* 0x004fe20000400000 */
[----:B------:R-:W-:Y:S01]  /*31e0*/  FSETP.GEU.AND P5, PT, R30, -126, PT ;  /* 0xc2fc00001e00780b */ /* 0x000fe20003fae000 */
[----:B------:R-:W2:Y:S01]  /*31f0*/  MUFU.EX2 R3, R52 ;  /* 0x0000003400037308 */ /* 0x000ea20000000800 */
[--C-:B------:R-:W-:Y:S01]  /*3200*/  FFMA R50, R50, UR13, -R19.reuse ;  /* 0x0000000d32327c23 */ /* 0x100fe20008000813 */
[----:B------:R-:W-:Y:S01]  /*3210*/  FFMA R54, R54, UR13, -R19 ;  /* 0x0000000d36367c23 */ /* 0x000fe20008000813 */
[----:B------:R-:W-:-:S02]  /*3220*/  FADD R13, R29, R16 ;  /* 0x000000101d0d7221 */ /* 0x000fc40000000000 */
[----:B------:R-:W-:-:S03]  /*3230*/  @!P4 FMUL R27, R27, 0.5 ;  /* 0x3f0000001b1bc820 */ /* 0x000fc60000400000 */
[----:B------:R3:W4:Y:S01]  /*3240*/  MUFU.EX2 R23, R26 ;  /* 0x0000001a00177308 */ /* 0x0007220000000800 */
[----:B-1----:R-:W-:Y:S01]  /*3250*/  @!P2 FMUL R20, R20, R20 ;  /* 0x000000141414a220 */ /* 0x002fe20000400000 */
[----:B------:R-:W-:Y:S02]  /*3260*/  FSETP.GEU.AND P2, PT, R41, -126, PT ;  /* 0xc2fc00002900780b */ /* 0x000fe40003f4e000 */
[----:B------:R-:W-:-:S04]  /*3270*/  @!P5 FMUL R30, R30, 0.5 ;  /* 0x3f0000001e1ed820 */ /* 0x000fc80000400000 */
[----:B------:R1:W5:Y:S01]  /*3280*/  MUFU.EX2 R40, R27 ;  /* 0x0000001b00287308 */ /* 0x0003620000000800 */
[----:B--2---:R-:W-:Y:S01]  /*3290*/  @!P6 FMUL R3, R3, R3 ;  /* 0x000000030303e220 */ /* 0x004fe20000400000 */
[----:B------:R-:W-:Y:S01]  /*32a0*/  FSETP.GEU.AND P6, PT, R21, -126, PT ;  /* 0xc2fc00001500780b */ /* 0x000fe20003fce000 */
[----:B---3--:R-:W-:-:S04]  /*32b0*/  FFMA R26, R38, UR13, -R19 ;  /* 0x0000000d261a7c23 */ /* 0x008fc80008000813 */
[----:B------:R-:W-:Y:S01]  /*32c0*/  @!P2 FMUL R41, R41, 0.5 ;  /* 0x3f0000002929a820 */ /* 0x000fe20000400000 */
[----:B------:R-:W2:Y:S01]  /*32d0*/  MUFU.EX2 R31, R30 ;  /* 0x0000001e001f7308 */ /* 0x000ea20000000800 */
[----:B----4-:R-:W-:Y:S01]  /*32e0*/  @!P3 FMUL R23, R23, R23 ;  /* 0x000000171717b220 */ /* 0x010fe20000400000 */
[----:B------:R-:W-:Y:S01]  /*32f0*/  FSETP.GEU.AND P3, PT, R35, -126, PT ;  /* 0xc2fc00002300780b */ /* 0x000fe20003f6e000 */
[----:B-1----:R-:W-:-:S04]  /*3300*/  FFMA R27, R39, UR13, -R19 ;  /* 0x0000000d271b7c23 */ /* 0x002fc80008000813 */
[----:B------:R-:W-:Y:S01]  /*3310*/  @!P6 FMUL R21, R21, 0.5 ;  /* 0x3f0000001515e820 */ /* 0x000fe20000400000 */
[----:B------:R-:W1:Y:S01]  /*3320*/  MUFU.EX2 R41, R41 ;  /* 0x0000002900297308 */ /* 0x000e620000000800 */
[----:B-----5:R-:W-:Y:S01]  /*3330*/  @!P4 FMUL R40, R40, R40 ;  /* 0x000000282828c220 */ /* 0x020fe20000400000 */
[----:B------:R-:W-:-:S05]  /*3340*/  FSETP.GEU.AND P4, PT, R26, -126, PT ;  /* 0xc2fc00001a00780b */ /* 0x000fca0003f8e000 */
[----:B------:R-:W-:Y:S01]  /*3350*/  @!P3 FMUL R35, R35, 0.5 ;  /* 0x3f0000002323b820 */ /* 0x000fe20000400000 */
[----:B------:R3:W4:Y:S01]  /*3360*/  MUFU.EX2 R34, R21 ;  /* 0x0000001500227308 */ /* 0x0007220000000800 */
[----:B--2---:R-:W-:Y:S01]  /*3370*/  @!P5 FMUL R31, R31, R31 ;  /* 0x0000001f1f1fd220 */ /* 0x004fe20000400000 */
[----:B------:R-:W-:-:S05]  /*3380*/  FSETP.GEU.AND P5, PT, R27, -126, PT ;  /* 0xc2fc00001b00780b */ /* 0x000fca0003fae000 */
[----:B------:R-:W-:Y:S01]  /*3390*/  @!P4 FMUL R26, R26, 0.5 ;  /* 0x3f0000001a1ac820 */ /* 0x000fe20000400000 */
[----:B------:R-:W2:Y:S01]  /*33a0*/  MUFU.EX2 R38, R35 ;  /* 0x0000002300267308 */ /* 0x000ea20000000800 */
[--C-:B---3--:R-:W-:Y:S01]  /*33b0*/  FFMA R21, R42, UR13, -R19.reuse ;  /* 0x0000000d2a157c23 */ /* 0x108fe20008000813 */
[----:B-1----:R-:W-:Y:S01]  /*33c0*/  @!P2 FMUL R41, R41, R41 ;  /* 0x000000292929a220 */ /* 0x002fe20000400000 */
[----:B------:R-:W-:Y:S01]  /*33d0*/  FSETP.GEU.AND P2, PT, R43, -126, PT ;  /* 0xc2fc00002b00780b */ /* 0x000fe20003f4e000 */
[----:B------:R-:W-:-:S03]  /*33e0*/  FFMA R19, R55, UR13, -R19 ;  /* 0x0000000d37137c23 */ /* 0x000fc60008000813 */
[----:B------:R-:W-:Y:S01]  /*33f0*/  @!P5 FMUL R27, R27, 0.5 ;  /* 0x3f0000001b1bd820 */ /* 0x000fe20000400000 */
[----:B------:R1:W3:Y:S01]  /*3400*/  MUFU.EX2 R39, R26 ;  /* 0x0000001a00277308 */ /* 0x0002e20000000800 */
[----:B----4-:R-:W-:Y:S01]  /*3410*/  @!P6 FMUL R34, R34, R34 ;  /* 0x000000222222e220 */ /* 0x010fe20000400000 */
[----:B------:R-:W-:-:S06]  /*3420*/  FSETP.GEU.AND P6, PT, R21, -126, PT ;  /* 0xc2fc00001500780b */ /* 0x000fcc0003fce000 */
[----:B------:R4:W5:Y:S01]  /*3430*/  MUFU.EX2 R42, R27 ;  /* 0x0000001b002a7308 */ /* 0x0009620000000800 */
[----:B--2---:R-:W-:Y:S01]  /*3440*/  @!P3 FMUL R38, R38, R38 ;  /* 0x000000262626b220 */ /* 0x004fe20000400000 */
[----:B------:R-:W-:Y:S01]  /*3450*/  FSETP.GEU.AND P3, PT, R46, -126, PT ;  /* 0xc2fc00002e00780b */ /* 0x000fe20003f6e000 */
[----:B------:R-:W-:Y:S01]  /*3460*/  @!P2 FMUL R43, R43, 0.5 ;  /* 0x3f0000002b2ba820 */ /* 0x000fe20000400000 */
[----:B-1----:R-:W-:-:S03]  /*3470*/  FADD R26, R37, R20 ;  /* 0x00000014251a7221 */ /* 0x002fc60000000000 */
[----:B------:R-:W-:Y:S01]  /*3480*/  @!P6 FMUL R21, R21, 0.5 ;  /* 0x3f0000001515e820 */ /* 0x000fe20000400000 */
[----:B------:R-:W-:Y:S01]  /*3490*/  FADD R30, R13, R26 ;  /* 0x0000001a0d1e7221 */ /* 0x000fe20000000000 */
[----:B---3--:R-:W-:Y:S01]  /*34a0*/  @!P4 FMUL R39, R39, R39 ;  /* 0x000000272727c220 */ /* 0x008fe20000400000 */
[----:B------:R-:W-:Y:S01]  /*34b0*/  FSETP.GEU.AND P4, PT, R47, -126, PT ;  /* 0xc2fc00002f00780b */ /* 0x000fe20003f8e000 */
[----:B------:R1:W2:Y:S01]  /*34c0*/  MUFU.EX2 R44, R21 ;  /* 0x00000015002c7308 */ /* 0x0002a20000000800 */
[----:B----4-:R-:W-:Y:S01]  /*34d0*/  FMUL R27, R22, UR13 ;  /* 0x0000000d161b7c20 */ /* 0x010fe20008400000 */
[----:B------:R-:W-:Y:S01]  /*34e0*/  FADD R22, R33, R18 ;  /* 0x0000001221167221 */ /* 0x000fe20000000000 */
[----:B------:R-:W-:Y:S01]  /*34f0*/  FADD R13, R24, R9 ;  /* 0x00000009180d7221 */ /* 0x000fe20000000000 */
[----:B------:R-:W-:Y:S01]  /*3500*/  @!P3 FMUL R46, R46, 0.5 ;  /* 0x3f0000002e2eb820 */ /* 0x000fe20000400000 */
[----:B------:R-:W-:Y:S01]  /*3510*/  FADD R26, R36, R3 ;  /* 0x00000003241a7221 */ /* 0x000fe20000000000 */
[----:B-----5:R-:W-:Y:S01]  /*3520*/  @!P5 FMUL R42, R42, R42 ;  /* 0x0000002a2a2ad220 */ /* 0x020fe20000400000 */
[----:B------:R-:W-:Y:S01]  /*3530*/  FSETP.GEU.AND P5, PT, R51, -126, PT ;  /* 0xc2fc00003300780b */ /* 0x000fe20003fae000 */
[----:B------:R-:W3:Y:S01]  /*3540*/  MUFU.EX2 R43, R43 ;  /* 0x0000002b002b7308 */ /* 0x000ee20000000800 */
[----:B-1----:R-:W-:Y:S01]  /*3550*/  FADD R21, R11, R22 ;  /* 0x000000160b157221 */ /* 0x002fe20000000000 */
[----:B------:R-:W-:Y:S01]  /*3560*/  FADD R22, R32, R17 ;  /* 0x0000001120167221 */ /* 0x000fe20000000000 */
[----:B------:R-:W-:Y:S01]  /*3570*/  F2FP.F16.F32.PACK_AB R24, R25, R24 ;  /* 0x000000181918723e */ /* 0x000fe200000000ff */
[----:B------:R-:W-:Y:S01]  /*3580*/  @!P4 FMUL R47, R47, 0.5 ;  /* 0x3f0000002f2fc820 */ /* 0x000fe20000400000 */
[----:B------:R-:W-:Y:S01]  /*3590*/  FADD R30, R21, R30 ;  /* 0x0000001e151e7221 */ /* 0x000fe20000000000 */
[----:B------:R-:W-:Y:S01]  /*35a0*/  FADD R13, R13, R22 ;  /* 0x000000160d0d7221 */ /* 0x000fe20000000000 */
[----:B------:R-:W-:Y:S01]  /*35b0*/  SHF.L.U32 R21, R64, 0x1f, RZ ;  /* 0x0000001f40157819 */ /* 0x000fe200000006ff */
[----:B------:R-:W1:Y:S01]  /*35c0*/  MUFU.EX2 R46, R46 ;  /* 0x0000002e002e7308 */ /* 0x000e620000000800 */
[----:B--2---:R-:W-:Y:S01]  /*35d0*/  @!P6 FMUL R44, R44, R44 ;  /* 0x0000002c2c2ce220 */ /* 0x004fe20000400000 */
[----:B------:R-:W-:-:S02]  /*35e0*/  FSETP.GEU.AND P6, PT, R50, -126, PT ;  /* 0xc2fc00003200780b */ /* 0x000fc40003fce000 */
[----:B------:R-:W-:Y:S01]  /*35f0*/  @!P5 FMUL R51, R51, 0.5 ;  /* 0x3f0000003333d820 */ /* 0x000fe20000400000 */
[----:B------:R-:W-:-:S03]  /*3600*/  F2FP.F16.F32.PACK_AB R25, R40, R23 ;  /* 0x000000172819723e */ /* 0x000fc600000000ff */
[----:B------:R2:W4:Y:S01]  /*3610*/  MUFU.EX2 R35, R47 ;  /* 0x0000002f00237308 */ /* 0x0005220000000800 */
[----:B---3--:R-:W-:Y:S01]  /*3620*/  @!P2 FMUL R43, R43, R43 ;  /* 0x0000002b2b2ba220 */ /* 0x008fe20000400000 */
[----:B------:R-:W-:-:S05]  /*3630*/  FSETP.GEU.AND P2, PT, R54, -126, PT ;  /* 0xc2fc00003600780b */ /* 0x000fca0003f4e000 */
[----:B------:R-:W-:Y:S01]  /*3640*/  @!P6 FMUL R50, R50, 0.5 ;  /* 0x3f0000003232e820 */ /* 0x000fe20000400000 */
[----:B------:R-:W3:Y:S01]  /*3650*/  MUFU.EX2 R51, R51 ;  /* 0x0000003300337308 */ /* 0x000ee20000000800 */
[----:B-1----:R-:W-:Y:S01]  /*3660*/  @!P3 FMUL R46, R46, R46 ;  /* 0x0000002e2e2eb220 */ /* 0x002fe20000400000 */
[----:B------:R-:W-:Y:S01]  /*3670*/  FSETP.GEU.AND P3, PT, R19, -126, PT ;  /* 0xc2fc00001300780b */ /* 0x000fe20003f6e000 */
[----:B--2---:R-:W-:Y:S02]  /*3680*/  FADD R47, R40, R43 ;  /* 0x0000002b282f7221 */ /* 0x004fe40000000000 */
[----:B------:R-:W-:Y:S02]  /*3690*/  FADD R22, R31, R46 ;  /* 0x0000002e1f167221 */ /* 0x000fe40000000000 */
[----:B------:R-:W-:Y:S01]  /*36a0*/  @!P2 FMUL R54, R54, 0.5 ;  /* 0x3f0000003636a820 */ /* 0x000fe20000400000 */
[----:B------:R-:W1:Y:S01]  /*36b0*/  MUFU.EX2 R50, R50 ;  /* 0x0000003200327308 */ /* 0x000e620000000800 */
[----:B----4-:R-:W-:Y:S01]  /*36c0*/  @!P4 FMUL R35, R35, R35 ;  /* 0x000000232323c220 */ /* 0x010fe20000400000 */
[----:B------:R-:W-:-:S05]  /*36d0*/  FSETP.GEU.AND P4, PT, R12, -126, PT ;  /* 0xc2fc00000c00780b */ /* 0x000fca0003f8e000 */
[----:B------:R-:W-:Y:S01]  /*36e0*/  @!P3 FMUL R19, R19, 0.5 ;  /* 0x3f0000001313b820 */ /* 0x000fe20000400000 */
[----:B------:R-:W2:Y:S01]  /*36f0*/  MUFU.EX2 R54, R54 ;  /* 0x0000003600367308 */ /* 0x000ea20000000800 */
[----:B---3--:R-:W-:Y:S01]  /*3700*/  @!P5 FMUL R51, R51, R51 ;  /* 0x000000333333d220 */ /* 0x008fe20000400000 */
[----:B------:R-:W-:-:S03]  /*3710*/  FSETP.GEU.AND P5, PT, R27, -126, PT ;  /* 0xc2fc00001b00780b */ /* 0x000fc60003fae000 */
[----:B------:R-:W-:Y:S02]  /*3720*/  FADD R48, R38, R51 ;  /* 0x0000003326307221 */ /* 0x000fe40000000000 */
[----:B------:R-:W-:Y:S01]  /*3730*/  @!P4 FMUL R12, R12, 0.5 ;  /* 0x3f0000000c0cc820 */ /* 0x000fe20000400000 */
[----:B------:R3:W4:Y:S01]  /*3740*/  MUFU.EX2 R45, R19 ;  /* 0x00000013002d7308 */ /* 0x0007220000000800 */
[----:B-1----:R-:W-:Y:S01]  /*3750*/  @!P6 FMUL R50, R50, R50 ;  /* 0x000000323232e220 */ /* 0x002fe20000400000 */
[----:B------:R-:W-:Y:S01]  /*3760*/  FADD R53, R47, R48 ;  /* 0x000000302f357221 */ /* 0x000fe20000000000 */
[----:B------:R-:W-:Y:S01]  /*3770*/  FADD R47, R34, R35 ;  /* 0x00000023222f7221 */ /* 0x000fe20000000000 */
[----:B------:R-:W-:Y:S01]  /*3780*/  F2FP.F16.F32.PACK_AB R35, R35, R46 ;  /* 0x0000002e2323723e */ /* 0x000fe200000000ff */
[----:B------:R-:W-:Y:S02]  /*3790*/  FADD R48, R41, R50 ;  /* 0x0000003229307221 */ /* 0x000fe40000000000 */
[----:B------:R-:W-:Y:S01]  /*37a0*/  @!P5 FMUL R27, R27, 0.5 ;  /* 0x3f0000001b1bd820 */ /* 0x000fe20000400000 */
[----:B------:R-:W1:Y:S01]  /*37b0*/  MUFU.EX2 R11, R12 ;  /* 0x0000000c000b7308 */ /* 0x000e620000000800 */
[----:B---3--:R-:W-:Y:S01]  /*37c0*/  FADD R19, R28, R15 ;  /* 0x0000000f1c137221 */ /* 0x008fe20000000000 */
[----:B--2---:R-:W-:Y:S01]  /*37d0*/  @!P2 FMUL R54, R54, R54 ;  /* 0x000000363636a220 */ /* 0x004fe20000400000 */
[----:B------:R2:W3:Y:S02]  /*37e0*/  SYNCS.PHASECHK.TRANS64.TRYWAIT P2, [UR6+0x3800], R21 ;  /* 0x00380015ff0075a7 */ /* 0x0004e40008040146 */
[----:B------:R-:W-:Y:S01]  /*37f0*/  FADD R26, R19, R26 ;  /* 0x0000001a131a7221 */ /* 0x000fe20000000000 */
[----:B------:R-:W-:Y:S01]  /*3800*/  FADD R19, R23, R44 ;  /* 0x0000002c17137221 */ /* 0x000fe20000000000 */
[----:B------:R-:W-:Y:S01]  /*3810*/  FADD R49, R39, R54 ;  /* 0x0000003627317221 */ /* 0x000fe20000000000 */
[----:B------:R5:W2:Y:S01]  /*3820*/  MUFU.EX2 R12, R27 ;  /* 0x0000001b000c7308 */ /* 0x000aa20000000800 */
[----:B----4-:R-:W-:Y:S01]  /*3830*/  @!P3 FMUL R45, R45, R45 ;  /* 0x0000002d2d2db220 */ /* 0x010fe20000400000 */
[----:B------:R-:W-:Y:S01]  /*3840*/  FADD R19, R19, R48 ;  /* 0x0000003013137221 */ /* 0x000fe20000000000 */
[----:B------:R-:W-:Y:S01]  /*3850*/  FADD R22, R22, R49 ;  /* 0x0000003116167221 */ /* 0x000fe20000000000 */
[----:B------:R-:W-:Y:S01]  /*3860*/  FADD R13, R13, R26 ;  /* 0x0000001a0d0d7221 */ /* 0x000fe20000000000 */
[----:B------:R-:W-:Y:S01]  /*3870*/  FADD R52, R42, R45 ;  /* 0x0000002d2a347221 */ /* 0x000fe20000000000 */
[----:B------:R-:W-:Y:S01]  /*3880*/  F2FP.F16.F32.PACK_AB R26, R29, R28 ;  /* 0x0000001c1d1a723e */ /* 0x000fe200000000ff */
[----:B------:R-:W-:Y:S01]  /*3890*/  FADD R19, R19, R22 ;  /* 0x0000001613137221 */ /* 0x000fe20000000000 */
[----:B------:R-:W-:Y:S01]  /*38a0*/  FADD R30, R13, R30 ;  /* 0x0000001e0d1e7221 */ /* 0x000fe20000000000 */
[----:B------:R-:W-:Y:S01]  /*38b0*/  FADD R52, R47, R52 ;  /* 0x000000342f347221 */ /* 0x000fe20000000000 */
[----:B-1----:R-:W-:Y:S01]  /*38c0*/  @!P4 FMUL R11, R11, R11 ;  /* 0x0000000b0b0bc220 */ /* 0x002fe20000400000 */
[----:B-----5:R-:W-:-:S02]  /*38d0*/  F2FP.F16.F32.PACK_AB R27, R34, R31 ;  /* 0x0000001f221b723e */ /* 0x020fc400000000ff */
[----:B------:R-:W-:Y:S01]  /*38e0*/  FADD R52, R53, R52 ;  /* 0x0000003435347221 */ /* 0x000fe20000000000 */
[----:B------:R-:W-:Y:S01]  /*38f0*/  FFMA R6, R11, R6, R30 ;  /* 0x000000060b067223 */ /* 0x000fe2000000001e */
[----:B------:R-:W-:Y:S01]  /*3900*/  F2FP.F16.F32.PACK_AB R28, R33, R32 ;  /* 0x00000020211c723e */ /* 0x000fe200000000ff */
[----:B------:R-:W-:Y:S01]  /*3910*/  FMUL R56, R56, R11 ;  /* 0x0000000b38387220 */ /* 0x000fe20000400000 */
[----:B------:R-:W-:Y:S01]  /*3920*/  FADD R19, R19, R52 ;  /* 0x0000003413137221 */ /* 0x000fe20000000000 */
[----:B--2---:R-:W-:Y:S01]  /*3930*/  @!P5 FMUL R12, R12, R12 ;  /* 0x0000000c0c0cd220 */ /* 0x004fe20000400000 */
[----:B------:R-:W-:Y:S01]  /*3940*/  F2FP.F16.F32.PACK_AB R29, R38, R41 ;  /* 0x00000029261d723e */ /* 0x000fe200000000ff */
[----:B------:R-:W-:Y:S01]  /*3950*/  FMUL R57, R57, R11 ;  /* 0x0000000b39397220 */ /* 0x000fe20000400000 */
[----:B------:R-:W-:Y:S01]  /*3960*/  F2FP.F16.F32.PACK_AB R30, R37, R36 ;  /* 0x00000024251e723e */ /* 0x000fe200000000ff */
[----:B------:R-:W-:Y:S01]  /*3970*/  FFMA R7, R12, R7, R19 ;  /* 0x000000070c077223 */ /* 0x000fe20000000013 */
[-C--:B------:R-:W-:Y:S01]  /*3980*/  FMUL R60, R60, R11.reuse ;  /* 0x0000000b3c3c7220 */ /* 0x080fe20000400000 */
[----:B------:R-:W-:Y:S01]  /*3990*/  FMUL R61, R61, R11 ;  /* 0x0000000b3d3d7220 */ /* 0x000fe20000400000 */
[-C--:B------:R-:W-:Y:S01]  /*39a0*/  FMUL R58, R58, R12.reuse ;  /* 0x0000000c3a3a7220 */ /* 0x080fe20000400000 */
[-C--:B------:R-:W-:Y:S01]  /*39b0*/  FMUL R59, R59, R12.reuse ;  /* 0x0000000c3b3b7220 */ /* 0x080fe20000400000 */
[-C--:B------:R-:W-:Y:S01]  /*39c0*/  FMUL R62, R62, R12.reuse ;  /* 0x0000000c3e3e7220 */ /* 0x080fe20000400000 */
[----:B------:R-:W-:Y:S01]  /*39d0*/  FMUL R63, R63, R12 ;  /* 0x0000000c3f3f7220 */ /* 0x000fe20000400000 */
[----:B------:R-:W-:-:S02]  /*39e0*/  F2FP.F16.F32.PACK_AB R31, R42, R39 ;  /* 0x000000272a1f723e */ /* 0x000fc400000000ff */
[----:B------:R-:W-:Y:S02]  /*39f0*/  F2FP.F16.F32.PACK_AB R32, R14, R9 ;  /* 0x000000090e20723e */ /* 0x000fe400000000ff */
[----:B------:R-:W-:Y:S02]  /*3a00*/  F2FP.F16.F32.PACK_AB R33, R43, R44 ;  /* 0x0000002c2b21723e */ /* 0x000fe400000000ff */
[----:B------:R-:W-:Y:S02]  /*3a10*/  F2FP.F16.F32.PACK_AB R34, R16, R15 ;  /* 0x0000000f1022723e */ /* 0x000fe400000000ff */
[----:B------:R-:W-:Y:S02]  /*3a20*/  F2FP.F16.F32.PACK_AB R36, R18, R17 ;  /* 0x000000111224723e */ /* 0x000fe400000000ff */
[----:B------:R-:W-:Y:S02]  /*3a30*/  F2FP.F16.F32.PACK_AB R37, R51, R50 ;  /* 0x000000323325723e */ /* 0x000fe400000000ff */
[----:B------:R-:W-:Y:S01]  /*3a40*/  F2FP.F16.F32.PACK_AB R38, R20, R3 ;  /* 0x000000031426723e */ /* 0x000fe200000000ff */
[----:B---3--:R-:W-:Y:S06]  /*3a50*/  @!P0 BRA `(.L_x_27) ;  /* 0x0000000000048947 */ /* 0x008fec0003800000 */
[----:B------:R-:W-:Y:S01]  /*3a60*/  BPT.TRAP 0x1 ;  /* 0x000000040000795c */ /* 0x000fe20000300000 */
.L_x_27:
[----:B------:R-:W-:Y:S05]  /*3a70*/  @P2 BRA `(.L_x_28) ;  /* 0x0000000000082947 */ /* 0x000fea0003800000 */
[----:B------:R-:W1:Y:S02]  /*3a80*/  SYNCS.PHASECHK.TRANS64.TRYWAIT P2, [UR6+0x3800], R21 ;  /* 0x00380015ff0075a7 */ /* 0x000e640008040146 */
[----:B-1----:R-:W-:Y:S05]  /*3a90*/  @!P2 BRA `(.L_x_29) ;  /* 0x0000003c00eca947 */ /* 0x002fea0003800000 */
.L_x_28:
[----:B------:R-:W-:Y:S01]  /*3aa0*/  ULEA UR6, UR11, UR8, 0x7 ;  /* 0x000000080b067291 */ /* 0x000fe2000f8e383f */
[----:B------:R-:W-:Y:S01]  /*3ab0*/  WARPGROUP.ARRIVE ;  /* 0x00000000000079c5 */ /* 0x000fe20000000000 */
[----:B------:R-:W-:Y:S01]  /*3ac0*/  UMOV UR7, 0xc0000010 ;  /* 0xc000001000077882 */ /* 0x000fe20000000000 */
[----:B------:R-:W-:Y:S01]  /*3ad0*/  UMOV UR15, 0xc0000010 ;  /* 0xc0000010000f7882 */ /* 0x000fe20000000000 */
[----:B------:R-:W-:Y:S01]  /*3ae0*/  UIADD3 UR12, UR6, 0x20, URZ ;  /* 0x00000020060c7890 */ /* 0x000fe2000fffe03f */
[----:B------:R-:W-:-:S04]  /*3af0*/  F2FP.F16.F32.PACK_AB R39, R45, R54 ;  /* 0x000000362d27723e */ /* 0x000fc800000000ff */
[----:B------:R-:W-:Y:S01]  /*3b00*/  HGMMA.64x16x16.F32 R56, R24, gdesc[UR4].tnspB, R56, gsb0 ;  /* 0x4020000418387df0 */ /* 0x000fe20008000838 */
[----:B------:R-:W-:Y:S01]  /*3b10*/  UMOV UR7, 0xc0000010 ;  /* 0xc000001000077882 */ /* 0x000fe20000000000 */
[----:B------:R-:W-:Y:S01]  /*3b20*/  UMOV UR14, UR12 ;  /* 0x0000000c000e7c82 */ /* 0x000fe20008000000 */
[----:B------:R-:W-:Y:S02]  /*3b30*/  UIADD3 UR12, UR6, 0x40, URZ ;  /* 0x00000040060c7890 */ /* 0x000fe4000fffe03f */
[----:B------:R-:W-:Y:S01]  /*3b40*/  UIADD3 UR6, UR6, 0x60, URZ ;  /* 0x0000006006067890 */ /* 0x000fe2000fffe03f */
[----:B------:R-:W-:Y:S02]  /*3b50*/  WARPGROUP.DEPBAR.LE gsb0, 0x0 ;  /* 0x00008000000079c5 */ /* 0x000fe40000010000 */
[----:B------:R-:W-:-:S06]  /*3b60*/  WARPGROUP.ARRIVE ;  /* 0x00000000000079c5 */ /* 0x000fcc0000000000 */
[----:B------:R-:W-:Y:S01]  /*3b70*/  HGMMA.64x16x16.F32 R56, R28, gdesc[UR12].tnspB, R56, gsb0 ;  /* 0x4020000c1c387df0 */ /* 0x000fe20008000838 */
[----:B------:R-:W-:Y:S01]  /*3b80*/  UMOV UR14, UR12 ;  /* 0x0000000c000e7c82 */ /* 0x000fe20008000000 */
[----:B------:R-:W-:Y:S01]  /*3b90*/  UMOV UR15, 0xc0000010 ;  /* 0xc0000010000f7882 */ /* 0x000fe20000000000 */
[----:B------:R-:W-:Y:S02]  /*3ba0*/  WARPGROUP.DEPBAR.LE gsb0, 0x0 ;  /* 0x00008000000079c5 */ /* 0x000fe40000010000 */
[----:B------:R-:W-:-:S06]  /*3bb0*/  WARPGROUP.ARRIVE ;  /* 0x00000000000079c5 */ /* 0x000fcc0000000000 */
[----:B------:R-:W-:Y:S03]  /*3bc0*/  HGMMA.64x16x16.F32 R56, R32, gdesc[UR12].tnspB, R56, gsb0 ;  /* 0x4020000c20387df0 */ /* 0x000fe60008000838 */
[----:B------:R-:W-:Y:S02]  /*3bd0*/  WARPGROUP.DEPBAR.LE gsb0, 0x0 ;  /* 0x00008000000079c5 */ /* 0x000fe40000010000 */
[----:B------:R-:W-:-:S06]  /*3be0*/  WARPGROUP.ARRIVE ;  /* 0x00000000000079c5 */ /* 0x000fcc0000000000 */
[----:B------:R-:W-:Y:S03]  /*3bf0*/  HGMMA.64x16x16.F32 R56, R36, gdesc[UR4].tnspB, R56, gsb0 ;  /* 0x4020000424387df0 */ /* 0x000fe60008000838 */
[----:B------:R-:W-:Y:S02]  /*3c00*/  WARPGROUP.DEPBAR.LE gsb0, 0x0 ;  /* 0x00008000000079c5 */ /* 0x000fe40000010000 */
[----:B------:R-:W-:Y:S05]  /*3c10*/  @!P0 BRA `(.L_x_30) ;  /* 0x0000000000048947 */ /* 0x000fea0003800000 */
[----:B------:R-:W-:Y:S01]  /*3c20*/  BPT.TRAP 0x1 ;  /* 0x000000040000795c */ /* 0x000fe20000300000 */
.L_x_30:
[----:B------:R-:W-:-:S04]  /*3c30*/  ULEA UR6, UR9, UR38, 0x3 ;  /* 0x0000002609067291 */ /* 0x000fc8000f8e183f */
[----:B------:R-:W-:-:S04]  /*3c40*/  UIADD3 UR6, UR6, 0x3828, URZ ;  /* 0x0000382806067890 */ /* 0x000fc8000fffe03f */
[----:B------:R-:W-:-:S09]  /*3c50*/  UPRMT UR6, URZ, 0x654, UR6 ;  /* 0x000006543f067896 */ /* 0x000fd20008000006 */
[----:B------:R-:W-:Y:S01]  /*3c60*/  SYNCS.ARRIVE.TRANS64.RED.A1T0 RZ, [UR6], RZ ;  /* 0x000000ffffff79a7 */ /* 0x000fe20008100406 */
[----:B------:R-:W-:Y:S05]  /*3c70*/  @P1 BRA `(.L_x_31) ;  /* 0x0000000000041947 */ /* 0x000fea0003800000 */
[----:B------:R-:W-:Y:S01]  /*3c80*/  BPT.TRAP 0x1 ;  /* 0x000000040000795c */ /* 0x000fe20000300000 */
.L_x_31:
[----:B------:R-:W-:-:S04]  /*3c90*/  UIADD3 UR9, UR9, 0x1, URZ ;  /* 0x0000000109097890 */ /* 0x000fc8000fffe03f */
[----:B------:R-:W-:-:S04]  /*3ca0*/  UISETP.NE.AND UP0, UPT, UR9, 0x5, UPT ;  /* 0x000000050900788c */ /* 0x000fc8000bf05270 */
[----:B------:R-:W-:Y:S01]  /*3cb0*/  USEL UR9, UR9, URZ, UP0 ;  /* 0x0000003f09097287 */ /* 0x000fe20008000000 */
[----:B------:R-:W-:Y:S11]  /*3cc0*/  @!P0 BRA `(.L_x_32) ;  /* 0x0000000000048947 */ /* 0x000ff60003800000 */
[----:B------:R-:W-:Y:S01]  /*3cd0*/  BPT.TRAP 0x1 ;  /* 0x000000040000795c */ /* 0x000fe20000300000 */
.L_x_32:
[----:B------:R-:W-:-:S04]  /*3ce0*/  ULEA UR6, UR9, UR38, 0x3 ;  /* 0x0000002609067291 */ /* 0x000fc8000f8e183f */
[----:B------:R-:W-:-:S04]  /*3cf0*/  UIADD3 UR6, UR6, 0x3828, URZ ;  /* 0x0000382806067890 */ /* 0x000fc8000fffe03f */
[----:B------:R-:W-:-:S09]  /*3d00*/  UPRMT UR6, URZ, 0x654, UR6 ;  /* 0x000006543f067896 */ /* 0x000fd20008000006 */
[----:B------:R-:W-:Y:S01]  /*3d10*/  SYNCS.ARRIVE.TRANS64.RED.A1T0 RZ, [UR6], RZ ;  /* 0x000000ffffff79a7 */ /* 0x000fe20008100406 */
[----:B------:R-:W-:Y:S05]  /*3d20*/  @P1 BRA `(.L_x_33) ;  /* 0x0000000000041947 */ /* 0x000fea0003800000 */
[----:B------:R-:W-:Y:S01]  /*3d30*/  BPT.TRAP 0x1 ;  /* 0x000000040000795c */ /* 0x000fe20000300000 */
.L_x_33:
[----:B------:R-:W-:Y:S01]  /*3d40*/  UIADD3 UR11, UR11, 0x1, URZ ;  /* 0x000000010b0b7890 */ /* 0x000fe2000fffe03f */
[C---:B------:R-:W-:Y:S01]  /*3d50*/  ISETP.GT.AND P2, PT, R10.reuse, 0x1, PT ;  /* 0x000000010a00780c */ /* 0x040fe20003f44270 */
[----:B------:R-:W-:Y:S01]  /*3d60*/  UIADD3 UR9, UR9, 0x1, URZ ;  /* 0x0000000109097890 */ /* 0x000fe2000fffe03f */
[----:B------:R-:W-:Y:S01]  /*3d70*/  IADD3 R5, R5, 0x40, RZ ;  /* 0x0000004005057810 */ /* 0x000fe20007ffe0ff */
[----:B------:R-:W-:Y:S01]  /*3d80*/  UISETP.NE.AND UP2, UPT, UR11, 0x5, UPT ;  /* 0x000000050b00788c */ /* 0x000fe2000bf45270 */
[----:B------:R-:W-:Y:S01]  /*3d90*/  VIADD R3, R10, 0xffffffff ;  /* 0xffffffff0a037836 */ /* 0x000fe20000000000 */
[----:B------:R-:W-:Y:S01]  /*3da0*/  UISETP.NE.AND UP0, UPT, UR9, 0x5, UPT ;  /* 0x000000050900788c */ /* 0x000fe2000bf05270 */
[----:B------:R-:W-:Y:S01]  /*3db0*/  IMAD.MOV.U32 R11, RZ, RZ, R4 ;  /* 0x000000ffff0b7224 */ /* 0x000fe200078e0004 */
[----:B------:R-:W-:Y:S01]  /*3dc0*/  USEL UR6, URZ, 0x1, UP2 ;  /* 0x000000013f067887 */ /* 0x000fe20009000000 */
[----:B------:R-:W-:Y:S01]  /*3dd0*/  IMAD.MOV.U32 R13, RZ, RZ, R8 ;  /* 0x000000ffff0d7224 */ /* 0x000fe200078e0008 */
[----:B------:R-:W-:-:S02]  /*3de0*/  USEL UR9, UR9, URZ, UP0 ;  /* 0x0000003f09097287 */ /* 0x000fc40008000000 */
[----:B------:R-:W-:Y:S02]  /*3df0*/  USEL UR11, UR11, URZ, UP2 ;  /* 0x0000003f0b0b7287 */ /* 0x000fe40009000000 */
[----:B------:R-:W-:Y:S01]  /*3e00*/  LOP3.LUT R9, R64, UR6, RZ, 0x3c, !PT ;  /* 0x0000000640097c12 */ /* 0x000fe2000f8e3cff */
[----:B------:R-:W-:Y:S09]  /*3e10*/  @P2 BRA `(.L_x_34) ;  /* 0xffffffe8006c2947 */ /* 0x000ff2000383ffff */
.L_x_23:
[----:B------:R-:W-:-:S13]  /*3e20*/  ISETP.GE.AND P2, PT, R10, RZ, PT ;  /* 0x000000ff0a00720c */ /* 0x000fda0003f46270 */
[----:B------:R-:W-:Y:S05]  /*3e30*/  @!P2 BRA `(.L_x_35) ;  /* 0x0000001800d8a947 */ /* 0x000fea0003800000 */
[----:B------:R-:W-:Y:S01]  /*3e40*/  VIADD R3, R10, 0x1 ;  /* 0x000000010a037836 */ /* 0x000fe20000000000 */
[----:B------:R-:W-:Y:S01]  /*3e50*/  ULDC UR13, c[0x0][0x604] ;  /* 0x00018100000d7ab9 */ /* 0x000fe20000000800 */
[----:B------:R-:W-:Y:S02]  /*3e60*/  IMAD.MOV.U32 R10, RZ, RZ, R4 ;  /* 0x000000ffff0a7224 */ /* 0x000fe400078e0004 */
[----:B------:R-:W-:-:S07]  /*3e70*/  IMAD.MOV.U32 R11, RZ, RZ, R8 ;  /* 0x000000ffff0b7224 */ /* 0x000fce00078e0008 */
.L_x_46:
[----:B------:R-:W-:Y:S05]  /*3e80*/  @!P0 BRA `(.L_x_36) ;  /* 0x0000000000048947 */ /* 0x000fea0003800000 */
[----:B------:R-:W-:Y:S01]  /*3e90*/  BPT.TRAP 0x1 ;  /* 0x000000040000795c */ /* 0x000fe20000300000 */
.L_x_36:
[----:B------:R-:W-:Y:S01]  /*3ea0*/  ULEA UR6, UR11, UR38, 0x3 ;  /* 0x000000260b067291 */ /* 0x000fe2000f8e183f */
[----:B------:R-:W-:-:S08]  /*3eb0*/  SHF.L.U32 R4, R9, 0x1f, RZ ;  /* 0x0000001f09047819 */ /* 0x000fd000000006ff */
[----:B------:R-:W2:Y:S02]  /*3ec0*/  SYNCS.PHASECHK.TRANS64.TRYWAIT P2, [UR6+0x3800], R4 ;  /* 0x00380004ff0075a7 */ /* 0x000ea40008040146 */
[----:B--2---:R-:W-:Y:S05]  /*3ed0*/  @!P2 BRA `(.L_x_37) ;  /* 0x0000003800f4a947 */ /* 0x004fea0003800000 */
.L_x_104:
        /* <DEDUP_REMOVED lines=12> */
.L_x_38:
[C---:B------:R-:W-:Y:S01]  /*3fa0*/  IADD3 R15, R5.reuse, 0x1, RZ ;  /* 0x00000001050f7810 */ /* 0x040fe20007ffe0ff */
[C---:B------:R-:W-:Y:S01]  /*3fb0*/  VIADD R17, R5.reuse, 0x8 ;  /* 0x0000000805117836 */ /* 0x040fe20000000000 */
[C---:B------:R-:W-:Y:S01]  /*3fc0*/  ISETP.GE.AND P2, PT, R0.reuse, R5, PT ;  /* 0x000000050000720c */ /* 0x040fe20003f46270 */
[C---:B------:R-:W-:Y:S01]  /*3fd0*/  VIADD R19, R5.reuse, 0x9 ;  /* 0x0000000905137836 */ /* 0x040fe20000000000 */
[----:B------:R-:W-:Y:S01]  /*3fe0*/  ISETP.GE.AND P3, PT, R0, R15, PT ;  /* 0x0000000f0000720c */ /* 0x000fe20003f66270 */
[C---:B-1----:R-:W-:Y:S01]  /*3ff0*/  VIADD R21, R5.reuse, 0x10 ;  /* 0x0000001005157836 */ /* 0x042fe20000000000 */
[----:B--2---:R-:W-:Y:S01]  /*4000*/  FSEL R13, R24, -INF , P2 ;  /* 0xff800000180d7808 */ /* 0x004fe20001000000 */
[C---:B------:R-:W-:Y:S01]  /*4010*/  VIADD R23, R5.reuse, 0x11 ;  /* 0x0000001105177836 */ /* 0x040fe20000000000 */
[C---:B------:R-:W-:Y:S01]  /*4020*/  ISETP.GE.AND P2, PT, R0.reuse, R17, PT ;  /* 0x000000110000720c */ /* 0x040fe20003f46270 */
[----:B------:R-:W-:Y:S01]  /*4030*/  VIADD R67, R5, 0x19 ;  /* 0x0000001905437836 */ /* 0x000fe20000000000 */
[----:B------:R-:W-:Y:S01]  /*4040*/  FSEL R25, R25, -INF , P3 ;  /* 0xff80000019197808 */ /* 0x000fe20001800000 */
[----:B------:R-:W-:Y:S01]  /*4050*/  VIADD R71, R5, 0x21 ;  /* 0x0000002105477836 */ /* 0x000fe20000000000 */
[----:B------:R-:W-:Y:S01]  /*4060*/  FMNMX R4, R13, R10, !PT ;  /* 0x0000000a0d047209 */ /* 0x000fe20007800000 */
[C---:B------:R-:W-:Y:S01]  /*4070*/  VIADD R75, R5.reuse, 0x29 ;  /* 0x00000029054b7836 */ /* 0x040fe20000000000 */
[----:B------:R-:W-:Y:S01]  /*4080*/  ISETP.GE.AND P3, PT, R0, R19, PT ;  /* 0x000000130000720c */ /* 0x000fe20003f66270 */
[----:B------:R-:W-:Y:S01]  /*4090*/  VIADD R79, R5, 0x31 ;  /* 0x00000031054f7836 */ /* 0x000fe20000000000 */
[----:B------:R-:W-:Y:S01]  /*40a0*/  FSEL R28, R28, -INF , P2 ;  /* 0xff8000001c1c7808 */ /* 0x000fe20001000000 */
[----:B------:R-:W-:Y:S01]  /*40b0*/  ULEA UR6, UR11, UR38, 0x3 ;  /* 0x000000260b067291 */ /* 0x000fe2000f8e183f */
[----:B------:R-:W-:-:S02]  /*40c0*/  FMNMX R65, R25, R4, !PT ;  /* 0x0000000419417209 */ /* 0x000fc40007800000 */
[----:B------:R-:W-:Y:S02]  /*40d0*/  ISETP.GE.AND P2, PT, R0, R21, PT ;  /* 0x000000150000720c */ /* 0x000fe40003f46270 */
[----:B------:R-:W-:Y:S02]  /*40e0*/  FSEL R29, R29, -INF , P3 ;  /* 0xff8000001d1d7808 */ /* 0x000fe40001800000 */
[----:B------:R-:W-:Y:S01]  /*40f0*/  FMNMX R4, R28, R65, !PT ;  /* 0x000000411c047209 */ /* 0x000fe20007800000 */
[----:B------:R-:W-:Y:S01]  /*4100*/  VIADD R65, R5, 0x18 ;  /* 0x0000001805417836 */ /* 0x000fe20000000000 */
[----:B------:R-:W-:Y:S02]  /*4110*/  ISETP.GE.AND P3, PT, R0, R23, PT ;  /* 0x000000170000720c */ /* 0x000fe40003f66270 */
[----:B------:R-:W-:Y:S02]  /*4120*/  FSEL R32, R32, -INF , P2 ;  /* 0xff80000020207808 */ /* 0x000fe40001000000 */
[----:B------:R-:W-:-:S02]  /*4130*/  FMNMX R69, R29, R4, !PT ;  /* 0x000000041d457209 */ /* 0x000fc40007800000 */
[----:B------:R-:W-:Y:S02]  /*4140*/  ISETP.GE.AND P2, PT, R0, R65, PT ;  /* 0x000000410000720c */ /* 0x000fe40003f46270 */
[----:B------:R-:W-:Y:S02]  /*4150*/  FSEL R33, R33, -INF , P3 ;  /* 0xff80000021217808 */ /* 0x000fe40001800000 */
[----:B------:R-:W-:Y:S02]  /*4160*/  FMNMX R4, R32, R69, !PT ;  /* 0x0000004520047209 */ /* 0x000fe40007800000 */
[----:B------:R-:W-:Y:S02]  /*4170*/  IADD3 R69, R5, 0x20, RZ ;  /* 0x0000002005457810 */ /* 0x000fe40007ffe0ff */
[----:B------:R-:W-:Y:S02]  /*4180*/  ISETP.GE.AND P3, PT, R0, R67, PT ;  /* 0x000000430000720c */ /* 0x000fe40003f66270 */
[----:B------:R-:W-:-:S02]  /*4190*/  FSEL R36, R36, -INF , P2 ;  /* 0xff80000024247808 */ /* 0x000fc40001000000 */
[----:B------:R-:W-:Y:S02]  /*41a0*/  FMNMX R73, R33, R4, !PT ;  /* 0x0000000421497209 */ /* 0x000fe40007800000 */
[----:B------:R-:W-:Y:S02]  /*41b0*/  ISETP.GE.AND P2, PT, R0, R69, PT ;  /* 0x000000450000720c */ /* 0x000fe40003f46270 */
[----:B------:R-:W-:Y:S02]  /*41c0*/  FSEL R37, R37, -INF , P3 ;  /* 0xff80000025257808 */ /* 0x000fe40001800000 */
[----:B------:R-:W-:Y:S01]  /*41d0*/  FMNMX R4, R36, R73, !PT ;  /* 0x0000004924047209 */ /* 0x000fe20007800000 */
[----:B------:R-:W-:Y:S01]  /*41e0*/  VIADD R73, R5, 0x28 ;  /* 0x0000002805497836 */ /* 0x000fe20000000000 */
        /* <DEDUP_REMOVED lines=17> */
[----:B------:R-:W-:Y:S02]  /*4300*/  IADD3 R83, R5, 0x39, RZ ;  /* 0x0000003905537810 */ /* 0x000fe40007ffe0ff */
[----:B------:R-:W-:Y:S02]  /*4310*/  ISETP.GE.AND P2, PT, R0, R81, PT ;  /* 0x000000510000720c */ /* 0x000fe40003f46270 */
[----:B------:R-:W-:Y:S02]  /*4320*/  FSEL R49, R49, -INF , P3 ;  /* 0xff80000031317808 */ /* 0x000fe40001800000 */
[----:B------:R-:W-:Y:S02]  /*4330*/  FMNMX R4, R48, R85, !PT ;  /* 0x0000005530047209 */ /* 0x000fe40007800000 */
[----:B------:R-:W-:-:S02]  /*4340*/  ISETP.GE.AND P3, PT, R0, R83, PT ;  /* 0x000000530000720c */ /* 0x000fc40003f66270 */
[----:B------:R-:W-:Y:S02]  /*4350*/  FSEL R52, R52, -INF , P2 ;  /* 0xff80000034347808 */ /* 0x000fe40001000000 */
[----:B------:R-:W-:Y:S02]  /*4360*/  FMNMX R85, R49, R4, !PT ;  /* 0x0000000431557209 */ /* 0x000fe40007800000 */
[----:B------:R-:W-:Y:S02]  /*4370*/  FSEL R53, R53, -INF , P3 ;  /* 0xff80000035357808 */ /* 0x000fe40001800000 */
[----:B------:R-:W-:Y:S02]  /*4380*/  FMNMX R4, R52, R85, !PT ;  /* 0x0000005534047209 */ /* 0x000fe40007800000 */
[----:B------:R-:W-:Y:S02]  /*4390*/  ISETP.GE.AND P2, PT, R2, R5, PT ;  /* 0x000000050200720c */ /* 0x000fe40003f46270 */
[----:B------:R-:W-:-:S02]  /*43a0*/  FMNMX R4, R53, R4, !PT ;  /* 0x0000000435047209 */ /* 0x000fc40007800000 */
[----:B------:R-:W-:Y:S02]  /*43b0*/  ISETP.GE.AND P3, PT, R2, R15, PT ;  /* 0x0000000f0200720c */ /* 0x000fe40003f66270 */
[----:B------:R-:W-:Y:S01]  /*43c0*/  FSEL R26, R26, -INF , P2 ;  /* 0xff8000001a1a7808 */ /* 0x000fe20001000000 */
[----:B------:R-:W1:Y:S01]  /*43d0*/  SHFL.BFLY PT, R85, R4, 0x1, 0x1f ;  /* 0x0c201f0004557f89 */ /* 0x000e6200000e0000 */
[----:B------:R-:W-:Y:S02]  /*43e0*/  ISETP.GE.AND P2, PT, R2, R17, PT ;  /* 0x000000110200720c */ /* 0x000fe40003f46270 */
[----:B------:R-:W-:Y:S02]  /*43f0*/  FSEL R27, R27, -INF , P3 ;  /* 0xff8000001b1b7808 */ /* 0x000fe40001800000 */
[----:B------:R-:W-:Y:S02]  /*4400*/  FMNMX R12, R26, R11, !PT ;  /* 0x0000000b1a0c7209 */ /* 0x000fe40007800000 */
[----:B------:R-:W-:-:S02]  /*4410*/  ISETP.GE.AND P3, PT, R2, R19, PT ;  /* 0x000000130200720c */ /* 0x000fc40003f66270 */
[----:B------:R-:W-:Y:S02]  /*4420*/  FSEL R30, R30, -INF , P2 ;  /* 0xff8000001e1e7808 */ /* 0x000fe40001000000 */
[----:B------:R-:W-:Y:S02]  /*4430*/  FMNMX R15, R27, R12, !PT ;  /* 0x0000000c1b0f7209 */ /* 0x000fe40007800000 */
[C---:B------:R-:W-:Y:S02]  /*4440*/  ISETP.GE.AND P2, PT, R2.reuse, R21, PT ;  /* 0x000000150200720c */ /* 0x040fe40003f46270 */
[----:B------:R-:W-:Y:S02]  /*4450*/  FSEL R31, R31, -INF , P3 ;  /* 0xff8000001f1f7808 */ /* 0x000fe40001800000 */
[----:B------:R-:W-:Y:S02]  /*4460*/  ISETP.GE.AND P3, PT, R2, R23, PT ;  /* 0x000000170200720c */ /* 0x000fe40003f66270 */
[----:B------:R-:W-:-:S02]  /*4470*/  FSEL R34, R34, -INF , P2 ;  /* 0xff80000022227808 */ /* 0x000fc40001000000 */
[----:B------:R-:W-:Y:S02]  /*4480*/  ISETP.GE.AND P2, PT, R2, R65, PT ;  /* 0x000000410200720c */ /* 0x000fe40003f46270 */
[----:B------:R-:W-:Y:S02]  /*4490*/  FSEL R35, R35, -INF , P3 ;  /* 0xff80000023237808 */ /* 0x000fe40001800000 */
[----:B-1----:R-:W-:Y:S02]  /*44a0*/  FMNMX R85, R4, R85, !PT ;  /* 0x0000005504557209 */ /* 0x002fe40007800000 */
[----:B------:R-:W-:Y:S02]  /*44b0*/  FMNMX R4, R30, R15, !PT ;  /* 0x0000000f1e047209 */ /* 0x000fe40007800000 */
[----:B------:R-:W-:Y:S01]  /*44c0*/  FSEL R38, R38, -INF , P2 ;  /* 0xff80000026267808 */ /* 0x000fe20001000000 */
[----:B------:R-:W1:Y:S01]  /*44d0*/  SHFL.BFLY PT, R8, R85, 0x2, 0x1f ;  /* 0x0c401f0055087f89 */ /* 0x000e6200000e0000 */
[----:B------:R-:W-:-:S02]  /*44e0*/  FMNMX R15, R31, R4, !PT ;  /* 0x000000041f0f7209 */ /* 0x000fc40007800000 */
[----:B------:R-:W-:Y:S02]  /*44f0*/  ISETP.GE.AND P2, PT, R2, R69, PT ;  /* 0x000000450200720c */ /* 0x000fe40003f46270 */
[----:B------:R-:W-:Y:S02]  /*4500*/  FMNMX R12, R34, R15, !PT ;  /* 0x0000000f220c7209 */ /* 0x000fe40007800000 */
[----:B------:R-:W-:Y:S02]  /*4510*/  ISETP.GE.AND P3, PT, R2, R67, PT ;  /* 0x000000430200720c */ /* 0x000fe40003f66270 */
[----:B------:R-:W-:Y:S02]  /*4520*/  FMNMX R15, R35, R12, !PT ;  /* 0x0000000c230f7209 */ /* 0x000fe40007800000 */
[----:B------:R-:W-:Y:S02]  /*4530*/  FSEL R42, R42, -INF , P2 ;  /* 0xff8000002a2a7808 */ /* 0x000fe40001000000 */
[----:B------:R-:W-:-:S02]  /*4540*/  ISETP.GE.AND P2, PT, R2, R73, PT ;  /* 0x000000490200720c */ /* 0x000fc40003f46270 */
[----:B------:R-:W-:Y:S02]  /*4550*/  FSEL R39, R39, -INF , P3 ;  /* 0xff80000027277808 */ /* 0x000fe40001800000 */
[----:B------:R-:W-:Y:S02]  /*4560*/  FSEL R46, R46, -INF , P2 ;  /* 0xff8000002e2e7808 */ /* 0x000fe40001000000 */
[C---:B------:R-:W-:Y:S02]  /*4570*/  ISETP.GE.AND P2, PT, R2.reuse, R77, PT ;  /* 0x0000004d0200720c */ /* 0x040fe40003f46270 */
[----:B------:R-:W-:Y:S02]  /*4580*/  ISETP.GE.AND P3, PT, R2, R71, PT ;  /* 0x000000470200720c */ /* 0x000fe40003f66270 */
[----:B------:R-:W-:Y:S02]  /*4590*/  FSEL R50, R50, -INF , P2 ;  /* 0xff80000032327808 */ /* 0x000fe40001000000 */
[----:B-1----:R-:W-:-:S02]  /*45a0*/  FMNMX R4, R85, R8, !PT ;  /* 0x0000000855047209 */ /* 0x002fc40007800000 */
[----:B------:R-:W-:Y:S02]  /*45b0*/  FMNMX R8, R38, R15, !PT ;  /* 0x0000000f26087209 */ /* 0x000fe40007800000 */
[C---:B------:R-:W-:Y:S02]  /*45c0*/  FSETP.NEU.AND P4, PT, R4.reuse, -INF , PT ;  /* 0xff8000000400780b */ /* 0x040fe40003f8d000 */
[----:B------:R-:W-:Y:S02]  /*45d0*/  FMNMX R17, R39, R8, !PT ;  /* 0x0000000827117209 */ /* 0x000fe40007800000 */
[----:B------:R-:W-:Y:S02]  /*45e0*/  FSEL R15, R4, RZ, P4 ;  /* 0x000000ff040f7208 */ /* 0x000fe40002000000 */
[----:B------:R-:W-:Y:S02]  /*45f0*/  FSEL R43, R43, -INF , P3 ;  /* 0xff8000002b2b7808 */ /* 0x000fe40001800000 */
[----:B------:R-:W-:Y:S01]  /*4600*/  FMNMX R8, R42, R17, !PT ;  /* 0x000000112a087209 */ /* 0x000fe20007800000 */
[C---:B------:R-:W-:Y:S01]  /*4610*/  FMUL R12, R15.reuse, UR13 ;  /* 0x0000000d0f0c7c20 */ /* 0x040fe20008400000 */
[----:B------:R-:W-:Y:S01]  /*4620*/  ISETP.GE.AND P3, PT, R2, R75, PT ;  /* 0x0000004b0200720c */ /* 0x000fe20003f66270 */
[----:B------:R-:W-:Y:S01]  /*4630*/  FADD R15, -R15, R10 ;  /* 0x0000000a0f0f7221 */ /* 0x000fe20000000100 */
[----:B------:R-:W-:Y:S01]  /*4640*/  FMNMX R17, R43, R8, !PT ;  /* 0x000000082b117209 */ /* 0x000fe20007800000 */
[--C-:B------:R-:W-:Y:S01]  /*4650*/  FFMA R13, R13, UR13, -R12.reuse ;  /* 0x0000000d0d0d7c23 */ /* 0x100fe2000800080c */
[--C-:B------:R-:W-:Y:S01]  /*4660*/  FFMA R25, R25, UR13, -R12.reuse ;  /* 0x0000000d19197c23 */ /* 0x100fe2000800080c */
[----:B------:R-:W-:Y:S01]  /*4670*/  FSEL R47, R47, -INF , P3 ;  /* 0xff8000002f2f7808 */ /* 0x000fe20001800000 */
[--C-:B------:R-:W-:Y:S01]  /*4680*/  FFMA R28, R28, UR13, -R12.reuse ;  /* 0x0000000d1c1c7c23 */ /* 0x100fe2000800080c */
[----:B------:R-:W-:Y:S01]  /*4690*/  ISETP.GE.AND P3, PT, R2, R79, PT ;  /* 0x0000004f0200720c */ /* 0x000fe20003f66270 */
[--C-:B------:R-:W-:Y:S01]  /*46a0*/  FFMA R32, R32, UR13, -R12.reuse ;  /* 0x0000000d20207c23 */ /* 0x100fe2000800080c */
[----:B------:R-:W-:Y:S01]  /*46b0*/  FSETP.GEU.AND P5, PT, R13, -126, PT ;  /* 0xc2fc00000d00780b */ /* 0x000fe20003fae000 */
[--C-:B------:R-:W-:Y:S01]  /*46c0*/  FFMA R29, R29, UR13, -R12.reuse ;  /* 0x0000000d1d1d7c23 */ /* 0x100fe2000800080c */
[----:B------:R-:W-:Y:S01]  /*46d0*/  FSETP.GEU.AND P2, PT, R25, -126, PT ;  /* 0xc2fc00001900780b */ /* 0x000fe20003f4e000 */
[--C-:B------:R-:W-:Y:S01]  /*46e0*/  FFMA R33, R33, UR13, -R12.reuse ;  /* 0x0000000d21217c23 */ /* 0x100fe2000800080c */
[----:B------:R-:W-:Y:S01]  /*46f0*/  FMNMX R8, R46, R17, !PT ;  /* 0x000000112e087209 */ /* 0x000fe20007800000 */
[--C-:B------:R-:W-:Y:S01]  /*4700*/  FFMA R36, R36, UR13, -R12.reuse ;  /* 0x0000000d24247c23 */ /* 0x100fe2000800080c */
[----:B------:R-:W-:Y:S01]  /*4710*/  ISETP.GE.AND P4, PT, R2, R81, PT ;  /* 0x000000510200720c */ /* 0x000fe20003f86270 */
[--C-:B------:R-:W-:Y:S01]  /*4720*/  FFMA R37, R37, UR13, -R12.reuse ;  /* 0x0000000d25257c23 */ /* 0x100fe2000800080c */
[----:B------:R-:W-:Y:S01]  /*4730*/  FSEL R51, R51, -INF , P3 ;  /* 0xff80000033337808 */ /* 0x000fe20001800000 */
[--C-:B------:R-:W-:Y:S01]  /*4740*/  FFMA R41, R41, UR13, -R12.reuse ;  /* 0x0000000d29297c23 */ /* 0x100fe2000800080c */
[----:B------:R-:W-:Y:S01]  /*4750*/  FMNMX R17, R47, R8, !PT ;  /* 0x000000082f117209 */ /* 0x000fe20007800000 */
[--C-:B------:R-:W-:Y:S01]  /*4760*/  FFMA R40, R40, UR13, -R12.reuse ;  /* 0x0000000d28287c23 */ /* 0x100fe2000800080c */
[----:B------:R-:W-:Y:S01]  /*4770*/  ISETP.GE.AND P3, PT, R2, R83, PT ;  /* 0x000000530200720c */ /* 0x000fe20003f66270 */
[----:B------:R-:W-:Y:S01]  /*4780*/  @!P5 FMUL R13, R13, 0.5 ;  /* 0x3f0000000d0dd820 */ /* 0x000fe20000400000 */
[----:B------:R-:W-:Y:S01]  /*4790*/  FSEL R54, R54, -INF , P4 ;  /* 0xff80000036367808 */ /* 0x000fe20002000000 */
[----:B------:R-:W-:Y:S01]  /*47a0*/  @!P2 FMUL R25, R25, 0.5 ;  /* 0x3f0000001919a820 */ /* 0x000fe20000400000 */
[----:B------:R-:W-:Y:S01]  /*47b0*/  FSETP.GEU.AND P4, PT, R28, -126, PT ;  /* 0xc2fc00001c00780b */ /* 0x000fe20003f8e000 */
[----:B------:R-:W1:Y:S01]  /*47c0*/  MUFU.EX2 R24, R13 ;  /* 0x0000000d00187308 */ /* 0x000e620000000800 */
[----:B------:R-:W-:Y:S01]  /*47d0*/  FMNMX R8, R50, R17, !PT ;  /* 0x0000001132087209 */ /* 0x000fe20007800000 */
[--C-:B------:R-:W-:Y:S01]  /*47e0*/  FFMA R44, R44, UR13, -R12.reuse ;  /* 0x0000000d2c2c7c23 */ /* 0x100fe2000800080c */
[----:B------:R-:W-:Y:S01]  /*47f0*/  FSEL R55, R55, -INF , P3 ;  /* 0xff80000037377808 */ /* 0x000fe20001800000 */
[--C-:B------:R-:W-:Y:S01]  /*4800*/  FFMA R45, R45, UR13, -R12.reuse ;  /* 0x0000000d2d2d7c23 */ /* 0x100fe2000800080c */
[----:B------:R-:W-:Y:S01]  /*4810*/  FSETP.GEU.AND P3, PT, R32, -126, PT ;  /* 0xc2fc00002000780b */ /* 0x000fe20003f6e000 */
[--C-:B------:R-:W-:Y:S01]  /*4820*/  FFMA R48, R48, UR13, -R12.reuse ;  /* 0x0000000d30307c23 */ /* 0x100fe2000800080c */
[----:B------:R-:W-:Y:S01]  /*4830*/  FSETP.GEU.AND P6, PT, R29, -126, PT ;  /* 0xc2fc00001d00780b */ /* 0x000fe20003fce000 */
[----:B------:R-:W2:Y:S01]  /*4840*/  MUFU.EX2 R25, R25 ;  /* 0x0000001900197308 */ /* 0x000ea20000000800 */
[----:B------:R-:W-:Y:S01]  /*4850*/  FMNMX R17, R51, R8, !PT ;  /* 0x0000000833117209 */ /* 0x000fe20007800000 */
[--C-:B------:R-:W-:Y:S01]  /*4860*/  FFMA R49, R49, UR13, -R12.reuse ;  /* 0x0000000d31317c23 */ /* 0x100fe2000800080c */
[--C-:B------:R-:W-:Y:S01]  /*4870*/  FFMA R53, R53, UR13, -R12.reuse ;  /* 0x0000000d35357c23 */ /* 0x100fe2000800080c */
[----:B------:R-:W-:Y:S01]  /*4880*/  @!P4 FMUL R28, R28, 0.5 ;  /* 0x3f0000001c1cc820 */ /* 0x000fe20000400000 */
[----:B------:R-:W-:Y:S01]  /*4890*/  FMNMX R8, R54, R17, !PT ;  /* 0x0000001136087209 */ /* 0x000fe20007800000 */
[----:B------:R-:W-:Y:S01]  /*48a0*/  FFMA R52, R52, UR13, -R12 ;  /* 0x0000000d34347c23 */ /* 0x000fe2000800080c */
[----:B------:R-:W-:-:S02]  /*48b0*/  FMUL R15, R15, UR13 ;  /* 0x0000000d0f0f7c20 */ /* 0x000fc40008400000 */
[----:B------:R-:W-:Y:S01]  /*48c0*/  FMNMX R8, R55, R8, !PT ;  /* 0x0000000837087209 */ /* 0x000fe20007800000 */
[----:B------:R-:W-:Y:S01]  /*48d0*/  @!P3 FMUL R32, R32, 0.5 ;  /* 0x3f0000002020b820 */ /* 0x000fe20000400000 */
[----:B-1----:R-:W-:Y:S01]  /*48e0*/  @!P5 FMUL R24, R24, R24 ;  /* 0x000000181818d220 */ /* 0x002fe20000400000 */
[----:B------:R-:W-:Y:S01]  /*48f0*/  @!P6 FMUL R29, R29, 0.5 ;  /* 0x3f0000001d1de820 */ /* 0x000fe20000400000 */
[----:B------:R-:W-:Y:S01]  /*4900*/  FSETP.GEU.AND P5, PT, R33, -126, PT ;  /* 0xc2fc00002100780b */ /* 0x000fe20003fae000 */
[----:B------:R-:W1:Y:S01]  /*4910*/  SHFL.BFLY PT, R13, R8, 0x1, 0x1f ;  /* 0x0c201f00080d7f89 */ /* 0x000e6200000e0000 */
[----:B------:R-:W3:Y:S01]  /*4920*/  MUFU.EX2 R28, R28 ;  /* 0x0000001c001c7308 */ /* 0x000ee20000000800 */
[----:B--2---:R-:W-:Y:S01]  /*4930*/  @!P2 FMUL R25, R25, R25 ;  /* 0x000000191919a220 */ /* 0x004fe20000400000 */
[----:B------:R-:W-:-:S06]  /*4940*/  FSETP.GEU.AND P2, PT, R36, -126, PT ;  /* 0xc2fc00002400780b */ /* 0x000fcc0003f4e000 */
[----:B------:R-:W2:Y:S03]  /*4950*/  MUFU.EX2 R32, R32 ;  /* 0x0000002000207308 */ /* 0x000ea60000000800 */
[----:B------:R-:W-:-:S05]  /*4960*/  @!P5 FMUL R33, R33, 0.5 ;  /* 0x3f0000002121d820 */ /* 0x000fca0000400000 */
[----:B------:R-:W4:Y:S01]  /*4970*/  MUFU.EX2 R29, R29 ;  /* 0x0000001d001d7308 */ /* 0x000f220000000800 */
[----:B------:R-:W-:Y:S01]  /*4980*/  @!P2 FMUL R36, R36, 0.5 ;  /* 0x3f0000002424a820 */ /* 0x000fe20000400000 */
[----:B---3--:R-:W-:Y:S01]  /*4990*/  @!P4 FMUL R28, R28, R28 ;  /* 0x0000001c1c1cc220 */ /* 0x008fe20000400000 */
[----:B------:R-:W-:Y:S02]  /*49a0*/  FSETP.GEU.AND P4, PT, R37, -126, PT ;  /* 0xc2fc00002500780b */ /* 0x000fe40003f8e000 */
[----:B-1----:R-:W-:-:S03]  /*49b0*/  FMNMX R8, R8, R13, !PT ;  /* 0x0000000d08087209 */ /* 0x002fc60007800000 */
[----:B------:R-:W1:Y:S01]  /*49c0*/  MUFU.EX2 R33, R33 ;  /* 0x0000002100217308 */ /* 0x000e620000000800 */
[----:B--2---:R-:W-:Y:S01]  /*49d0*/  @!P3 FMUL R32, R32, R32 ;  /* 0x000000202020b220 */ /* 0x004fe20000400000 */
[----:B------:R-:W-:Y:S01]  /*49e0*/  FSETP.GEU.AND P3, PT, R41, -126, PT ;  /* 0xc2fc00002900780b */ /* 0x000fe20003f6e000 */
[----:B------:R-:W2:Y:S05]  /*49f0*/  SHFL.BFLY PT, R19, R8, 0x2, 0x1f ;  /* 0x0c401f0008137f89 */ /* 0x000eaa00000e0000 */
[----:B------:R-:W3:Y:S01]  /*4a00*/  MUFU.EX2 R36, R36 ;  /* 0x0000002400247308 */ /* 0x000ee20000000800 */
[----:B----4-:R-:W-:Y:S01]  /*4a10*/  @!P6 FMUL R29, R29, R29 ;  /* 0x0000001d1d1de220 */ /* 0x010fe20000400000 */
[----:B------:R-:W-:Y:S01]  /*4a20*/  FSETP.GEU.AND P6, PT, R40, -126, PT ;  /* 0xc2fc00002800780b */ /* 0x000fe20003fce000 */
[----:B------:R-:W-:-:S04]  /*4a30*/  @!P4 FMUL R37, R37, 0.5 ;  /* 0x3f0000002525c820 */ /* 0x000fc80000400000 */
[----:B------:R-:W-:Y:S01]  /*4a40*/  @!P3 FMUL R41, R41, 0.5 ;  /* 0x3f0000002929b820 */ /* 0x000fe20000400000 */
[----:B-1----:R-:W-:Y:S01]  /*4a50*/  @!P5 FMUL R33, R33, R33 ;  /* 0x000000212121d220 */ /* 0x002fe20000400000 */
[----:B------:R-:W-:Y:S01]  /*4a60*/  FSETP.GEU.AND P5, PT, R44, -126, PT ;  /* 0xc2fc00002c00780b */ /* 0x000fe20003fae000 */
[----:B------:R-:W1:Y:S05]  /*4a70*/  MUFU.EX2 R37, R37 ;  /* 0x0000002500257308 */ /* 0x000e6a0000000800 */
[----:B------:R-:W-:Y:S01]  /*4a80*/  @!P6 FMUL R40, R40, 0.5 ;  /* 0x3f0000002828e820 */ /* 0x000fe20000400000 */
[----:B---3--:R-:W-:Y:S01]  /*4a90*/  @!P2 FMUL R36, R36, R36 ;  /* 0x000000242424a220 */ /* 0x008fe20000400000 */
[----:B------:R-:W-:Y:S01]  /*4aa0*/  FSETP.GEU.AND P2, PT, R45, -126, PT ;  /* 0xc2fc00002d00780b */ /* 0x000fe20003f4e000 */
[----:B------:R-:W3:Y:S01]  /*4ab0*/  MUFU.EX2 R14, R41 ;  /* 0x00000029000e7308 */ /* 0x000ee20000000800 */
[----:B--2---:R-:W-:-:S03]  /*4ac0*/  FMNMX R8, R8, R19, !PT ;  /* 0x0000001308087209 */ /* 0x004fc60007800000 */
[----:B------:R-:W-:-:S04]  /*4ad0*/  @!P5 FMUL R44, R44, 0.5 ;  /* 0x3f0000002c2cd820 */ /* 0x000fc80000400000 */
[----:B------:R-:W2:Y:S01]  /*4ae0*/  MUFU.EX2 R13, R40 ;  /* 0x00000028000d7308 */ /* 0x000ea20000000800 */
[----:B-1----:R-:W-:Y:S01]  /*4af0*/  @!P4 FMUL R37, R37, R37 ;  /* 0x000000252525c220 */ /* 0x002fe20000400000 */
[----:B------:R-:W-:Y:S02]  /*4b00*/  FSETP.GEU.AND P4, PT, R48, -126, PT ;  /* 0xc2fc00003000780b */ /* 0x000fe40003f8e000 */
[----:B------:R-:W-:-:S04]  /*4b10*/  @!P2 FMUL R45, R45, 0.5 ;  /* 0x3f0000002d2da820 */ /* 0x000fc80000400000 */
[----:B------:R-:W1:Y:S01]  /*4b20*/  MUFU.EX2 R17, R44 ;  /* 0x0000002c00117308 */ /* 0x000e620000000800 */
[----:B---3--:R-:W-:Y:S01]  /*4b30*/  @!P3 FMUL R14, R14, R14 ;  /* 0x0000000e0e0eb220 */ /* 0x008fe20000400000 */
[----:B------:R-:W-:-:S03]  /*4b40*/  FSETP.GEU.AND P3, PT, R49, -126, PT ;  /* 0xc2fc00003100780b */ /* 0x000fc60003f6e000 */
[----:B------:R-:W-:Y:S02]  /*4b50*/  FADD R10, R25, R14 ;  /* 0x0000000e190a7221 */ /* 0x000fe40000000000 */
[----:B------:R-:W-:Y:S01]  /*4b60*/  @!P4 FMUL R48, R48, 0.5 ;  /* 0x3f0000003030c820 */ /* 0x000fe20000400000 */
[----:B------:R-:W3:Y:S01]  /*4b70*/  MUFU.EX2 R16, R45 ;  /* 0x0000002d00107308 */ /* 0x000ee20000000800 */
[----:B--2---:R-:W-:Y:S01]  /*4b80*/  @!P6 FMUL R13, R13, R13 ;  /* 0x0000000d0d0de220 */ /* 0x004fe20000400000 */
[----:B------:R-:W-:-:S04]  /*4b90*/  FSETP.NEU.AND P6, PT, R8, -INF , PT ;  /* 0xff8000000800780b */ /* 0x000fc80003fcd000 */
[----:B------:R-:W-:Y:S01]  /*4ba0*/  FSEL R20, R8, RZ, P6 ;  /* 0x000000ff08147208 */ /* 0x000fe20003000000 */
[----:B------:R-:W-:Y:S01]  /*4bb0*/  @!P3 FMUL R49, R49, 0.5 ;  /* 0x3f0000003131b820 */ /* 0x000fe20000400000 */
[----:B------:R-:W2:Y:S01]  /*4bc0*/  MUFU.EX2 R19, R48 ;  /* 0x0000003000137308 */ /* 0x000ea20000000800 */
[----:B-1----:R-:W-:Y:S01]  /*4bd0*/  @!P5 FMUL R17, R17, R17 ;  /* 0x000000111111d220 */ /* 0x002fe20000400000 */
[----:B------:R-:W-:Y:S01]  /*4be0*/  FSETP.GEU.AND P5, PT, R53, -126, PT ;  /* 0xc2fc00003500780b */ /* 0x000fe20003fae000 */
[----:B------:R-:W-:Y:S01]  /*4bf0*/  FMUL R22, R20, UR13 ;  /* 0x0000000d14167c20 */ /* 0x000fe20008400000 */
[----:B------:R-:W-:Y:S01]  /*4c00*/  FSETP.GEU.AND P6, PT, R52, -126, PT ;  /* 0xc2fc00003400780b */ /* 0x000fe20003fce000 */
[----:B------:R-:W-:Y:S02]  /*4c10*/  FADD R20, -R20, R11 ;  /* 0x0000000b14147221 */ /* 0x000fe40000000100 */
[--C-:B------:R-:W-:Y:S01]  /*4c20*/  FFMA R26, R26, UR13, -R22.reuse ;  /* 0x0000000d1a1a7c23 */ /* 0x100fe20008000816 */
[----:B------:R-:W1:Y:S01]  /*4c30*/  MUFU.EX2 R12, R49 ;  /* 0x00000031000c7308 */ /* 0x000e620000000800 */
        /* <DEDUP_REMOVED lines=9> */
[----:B--2---:R-:W-:Y:S01]  /*4cd0*/  @!P4 FMUL R19, R19, R19 ;  /* 0x000000131313c220 */ /* 0x004fe20000400000 */
[----:B------:R-:W2:Y:S01]  /*4ce0*/  MUFU.EX2 R18, R53 ;  /* 0x0000003500127308 */ /* 0x000ea20000000800 */
[----:B------:R-:W-:Y:S01]  /*4cf0*/  FSETP.GEU.AND P4, PT, R27, -126, PT ;  /* 0xc2fc00001b00780b */ /* 0x000fe20003f8e000 */
[--C-:B------:R-:W-:Y:S01]  /*4d00*/  FFMA R46, R46, UR13, -R22.reuse ;  /* 0x0000000d2e2e7c23 */ /* 0x100fe20008000816 */
[--C-:B------:R-:W-:Y:S01]  /*4d10*/  FFMA R47, R47, UR13, -R22.reuse ;  /* 0x0000000d2f2f7c23 */ /* 0x100fe20008000816 */
[--C-:B------:R-:W-:Y:S01]  /*4d20*/  FFMA R51, R51, UR13, -R22.reuse ;  /* 0x0000000d33337c23 */ /* 0x100fe20008000816 */
[--C-:B------:R-:W-:Y:S01]  /*4d30*/  FFMA R50, R50, UR13, -R22.reuse ;  /* 0x0000000d32327c23 */ /* 0x100fe20008000816 */
[----:B------:R-:W-:Y:S01]  /*4d40*/  @!P2 FMUL R26, R26, 0.5 ;  /* 0x3f0000001a1aa820 */ /* 0x000fe20000400000 */
[----:B-1----:R-:W-:Y:S01]  /*4d50*/  @!P3 FMUL R12, R12, R12 ;  /* 0x0000000c0c0cb220 */ /* 0x002fe20000400000 */
[----:B------:R-:W-:Y:S01]  /*4d60*/  FSETP.GEU.AND P3, PT, R30, -126, PT ;  /* 0xc2fc00001e00780b */ /* 0x000fe20003f6e000 */
[----:B------:R-:W1:Y:S01]  /*4d70*/  MUFU.EX2 R21, R52 ;  /* 0x0000003400157308 */ /* 0x000e620000000800 */
[--C-:B------:R-:W-:Y:S01]  /*4d80*/  FFMA R54, R54, UR13, -R22.reuse ;  /* 0x0000000d36367c23 */ /* 0x100fe20008000816 */
[----:B------:R-:W-:Y:S01]  /*4d90*/  FFMA R55, R55, UR13, -R22 ;  /* 0x0000000d37377c23 */ /* 0x000fe20008000816 */
[----:B------:R-:W-:-:S02]  /*4da0*/  FADD R11, R29, R16 ;  /* 0x000000101d0b7221 */ /* 0x000fc40000000000 */
[----:B------:R-:W-:-:S03]  /*4db0*/  @!P4 FMUL R27, R27, 0.5 ;  /* 0x3f0000001b1bc820 */ /* 0x000fc60000400000 */
[----:B------:R3:W4:Y:S01]  /*4dc0*/  MUFU.EX2 R40, R26 ;  /* 0x0000001a00287308 */ /* 0x0007220000000800 */
[----:B--2---:R-:W-:Y:S01]  /*4dd0*/  @!P5 FMUL R18, R18, R18 ;  /* 0x000000121212d220 */ /* 0x004fe20000400000 */
[----:B------:R-:W-:Y:S02]  /*4de0*/  FSETP.GEU.AND P5, PT, R41, -126, PT ;  /* 0xc2fc00002900780b */ /* 0x000fe40003fae000 */
[----:B------:R-:W-:-:S04]  /*4df0*/  @!P3 FMUL R30, R30, 0.5 ;  /* 0x3f0000001e1eb820 */ /* 0x000fc80000400000 */
[----:B------:R2:W5:Y:S01]  /*4e00*/  MUFU.EX2 R31, R27 ;  /* 0x0000001b001f7308 */ /* 0x0005620000000800 */
[----:B---3--:R-:W-:Y:S01]  /*4e10*/  FFMA R26, R35, UR13, -R22 ;  /* 0x0000000d231a7c23 */ /* 0x008fe20008000816 */
[----:B-1----:R-:W-:Y:S01]  /*4e20*/  @!P6 FMUL R21, R21, R21 ;  /* 0x000000151515e220 */ /* 0x002fe20000400000 */
[----:B------:R-:W-:-:S04]  /*4e30*/  FSETP.GEU.AND P6, PT, R23, -126, PT ;  /* 0xc2fc00001700780b */ /* 0x000fc80003fce000 */
[----:B------:R-:W-:Y:S01]  /*4e40*/  @!P5 FMUL R41, R41, 0.5 ;  /* 0x3f0000002929d820 */ /* 0x000fe20000400000 */
[----:B------:R1:W3:Y:S01]  /*4e50*/  MUFU.EX2 R34, R30 ;  /* 0x0000001e00227308 */ /* 0x0002e20000000800 */
[----:B----4-:R-:W-:Y:S01]  /*4e60*/  @!P2 FMUL R40, R40, R40 ;  /* 0x000000282828a220 */ /* 0x010fe20000400000 */
[----:B------:R-:W-:Y:S01]  /*4e70*/  FSETP.GEU.AND P2, PT, R26, -126, PT ;  /* 0xc2fc00001a00780b */ /* 0x000fe20003f4e000 */
[----:B--2---:R-:W-:-:S05]  /*4e80*/  FFMA R27, R38, UR13, -R22 ;  /* 0x0000000d261b7c23 */ /* 0x004fca0008000816 */
[----:B------:R-:W-:Y:S01]  /*4e90*/  @!P6 FMUL R23, R23, 0.5 ;  /* 0x3f0000001717e820 */ /* 0x000fe20000400000 */
[----:B-1----:R-:W-:Y:S01]  /*4ea0*/  FFMA R30, R39, UR13, -R22 ;  /* 0x0000000d271e7c23 */ /* 0x002fe20008000816 */
[----:B-----5:R-:W-:Y:S01]  /*4eb0*/  @!P4 FMUL R31, R31, R31 ;  /* 0x0000001f1f1fc220 */ /* 0x020fe20000400000 */
[----:B------:R-:W1:Y:S01]  /*4ec0*/  MUFU.EX2 R41, R41 ;  /* 0x0000002900297308 */ /* 0x000e620000000800 */
[----:B------:R-:W-:-:S03]  /*4ed0*/  FSETP.GEU.AND P4, PT, R27, -126, PT ;  /* 0xc2fc00001b00780b */ /* 0x000fc60003f8e000 */
[----:B------:R-:W-:Y:S01]  /*4ee0*/  @!P2 FMUL R26, R26, 0.5 ;  /* 0x3f0000001a1aa820 */ /* 0x000fe20000400000 */
[----:B---3--:R-:W-:Y:S01]  /*4ef0*/  @!P3 FMUL R34, R34, R34 ;  /* 0x000000222222b220 */ /* 0x008fe20000400000 */
[----:B------:R-:W-:Y:S02]  /*4f00*/  FSETP.GEU.AND P3, PT, R30, -126, PT ;  /* 0xc2fc00001e00780b */ /* 0x000fe40003f6e000 */
[----:B------:R2:W3:Y:S06]  /*4f10*/  MUFU.EX2 R35, R23 ;  /* 0x0000001700237308 */ /* 0x0004ec0000000800 */
[----:B------:R-:W-:-:S02]  /*4f20*/  @!P4 FMUL R27, R27, 0.5 ;  /* 0x3f0000001b1bc820 */ /* 0x000fc40000400000 */
[----:B------:R4:W5:Y:S01]  /*4f30*/  MUFU.EX2 R38, R26 ;  /* 0x0000001a00267308 */ /* 0x0009620000000800 */
[----:B--2---:R-:W-:Y:S01]  /*4f40*/  FFMA R23, R42, UR13, -R22 ;  /* 0x0000000d2a177c23 */ /* 0x004fe20008000816 */
[----:B-1----:R-:W-:Y:S01]  /*4f50*/  @!P5 FMUL R41, R41, R41 ;  /* 0x000000292929d220 */ /* 0x002fe20000400000 */
[----:B------:R-:W-:Y:S01]  /*4f60*/  FSETP.GEU.AND P5, PT, R44, -126, PT ;  /* 0xc2fc00002c00780b */ /* 0x000fe20003fae000 */
[----:B------:R-:W-:-:S04]  /*4f70*/  @!P3 FMUL R30, R30, 0.5 ;  /* 0x3f0000001e1eb820 */ /* 0x000fc80000400000 */
[----:B------:R1:W2:Y:S01]  /*4f80*/  MUFU.EX2 R39, R27 ;  /* 0x0000001b00277308 */ /* 0x0002a20000000800 */
[----:B---3--:R-:W-:Y:S01]  /*4f90*/  @!P6 FMUL R35, R35, R35 ;  /* 0x000000232323e220 */ /* 0x008fe20000400000 */
[----:B------:R-:W-:Y:S01]  /*4fa0*/  FSETP.GEU.AND P6, PT, R23, -126, PT ;  /* 0xc2fc00001700780b */ /* 0x000fe20003fce000 */
[----:B----4-:R-:W-:Y:S01]  /*4fb0*/  FMUL R26, R20, UR13 ;  /* 0x0000000d141a7c20 */ /* 0x010fe20008400000 */
[----:B------:R-:W-:-:S04]  /*4fc0*/  FADD R20, R37, R18 ;  /* 0x0000001225147221 */ /* 0x000fc80000000000 */
[----:B------:R-:W3:Y:S01]  /*4fd0*/  MUFU.EX2 R42, R30 ;  /* 0x0000001e002a7308 */ /* 0x000ee20000000800 */
[----:B-----5:R-:W-:Y:S01]  /*4fe0*/  @!P2 FMUL R38, R38, R38 ;  /* 0x000000262626a220 */ /* 0x020fe20000400000 */
[----:B------:R-:W-:Y:S01]  /*4ff0*/  FSETP.GEU.AND P2, PT, R46, -126, PT ;  /* 0xc2fc00002e00780b */ /* 0x000fe20003f4e000 */
[----:B------:R-:W-:Y:S01]  /*5000*/  @!P5 FMUL R44, R44, 0.5 ;  /* 0x3f0000002c2cd820 */ /* 0x000fe20000400000 */
[----:B-1----:R-:W-:Y:S01]  /*5010*/  FADD R27, R11, R20 ;  /* 0x000000140b1b7221 */ /* 0x002fe20000000000 */
[----:B------:R-:W-:Y:S01]  /*5020*/  FADD R20, R36, R21 ;  /* 0x0000001524147221 */ /* 0x000fe20000000000 */
[----:B------:R-:W-:Y:S01]  /*5030*/  FADD R11, R28, R17 ;  /* 0x000000111c0b7221 */ /* 0x000fe20000000000 */
[----:B------:R-:W-:Y:S01]  /*5040*/  @!P6 FMUL R23, R23, 0.5 ;  /* 0x3f0000001717e820 */ /* 0x000fe20000400000 */
[----:B--2---:R-:W-:Y:S01]  /*5050*/  @!P4 FMUL R39, R39, R39 ;  /* 0x000000272727c220 */ /* 0x004fe20000400000 */
[----:B------:R-:W-:Y:S02]  /*5060*/  FSETP.GEU.AND P4, PT, R47, -126, PT ;  /* 0xc2fc00002f00780b */ /* 0x000fe40003f8e000 */
[----:B------:R1:W2:Y:S01]  /*5070*/  MUFU.EX2 R43, R23 ;  /* 0x00000017002b7308 */ /* 0x0002a20000000800 */
[----:B------:R-:W-:-:S03]  /*5080*/  FADD R11, R11, R20 ;  /* 0x000000140b0b7221 */ /* 0x000fc60000000000 */
[----:B------:R-:W-:Y:S01]  /*5090*/  @!P2 FMUL R46, R46, 0.5 ;  /* 0x3f0000002e2ea820 */ /* 0x000fe20000400000 */
[----:B---3--:R-:W-:Y:S01]  /*50a0*/  @!P3 FMUL R42, R42, R42 ;  /* 0x0000002a2a2ab220 */ /* 0x008fe20000400000 */
[----:B------:R-:W-:Y:S02]  /*50b0*/  FSETP.GEU.AND P3, PT, R51, -126, PT ;  /* 0xc2fc00003300780b */ /* 0x000fe40003f6e000 */
[----:B------:R-:W3:Y:S01]  /*50c0*/  MUFU.EX2 R44, R44 ;  /* 0x0000002c002c7308 */ /* 0x000ee20000000800 */
[----:B-1----:R-:W-:Y:S02]  /*50d0*/  FADD R23, R33, R12 ;  /* 0x0000000c21177221 */ /* 0x002fe40000000000 */
[----:B------:R-:W-:Y:S02]  /*50e0*/  @!P4 FMUL R47, R47, 0.5 ;  /* 0x3f0000002f2fc820 */ /* 0x000fe40000400000 */
[----:B------:R-:W-:Y:S01]  /*50f0*/  FADD R22, R10, R23 ;  /* 0x000000170a167221 */ /* 0x000fe20000000000 */
[----:B------:R-:W-:Y:S01]  /*5100*/  FADD R10, R24, R13 ;  /* 0x0000000d180a7221 */ /* 0x000fe20000000000 */
[----:B------:R-:W-:Y:S01]  /*5110*/  FADD R23, R32, R19 ;  /* 0x0000001320177221 */ /* 0x000fe20000000000 */
[----:B------:R-:W1:Y:S01]  /*5120*/  MUFU.EX2 R45, R46 ;  /* 0x0000002e002d7308 */ /* 0x000e620000000800 */
[----:B--2---:R-:W-:Y:S01]  /*5130*/  @!P6 FMUL R43, R43, R43 ;  /* 0x0000002b2b2be220 */ /* 0x004fe20000400000 */
[----:B------:R-:W-:Y:S01]  /*5140*/  FSETP.GEU.AND P6, PT, R50, -126, PT ;  /* 0xc2fc00003200780b */ /* 0x000fe20003fce000 */
[----:B------:R-:W-:Y:S01]  /*5150*/  FADD R10, R10, R23 ;  /* 0x000000170a0a7221 */ /* 0x000fe20000000000 */
[----:B------:R-:W-:Y:S01]  /*5160*/  @!P3 FMUL R51, R51, 0.5 ;  /* 0x3f0000003333b820 */ /* 0x000fe20000400000 */
[----:B------:R-:W-:Y:S01]  /*5170*/  FADD R23, R40, R43 ;  /* 0x0000002b28177221 */ /* 0x000fe20000000000 */
[----:B------:R-:W-:Y:S01]  /*5180*/  FADD R27, R22, R27 ;  /* 0x0000001b161b7221 */ /* 0x000fe20000000000 */
[----:B------:R-:W-:Y:S01]  /*5190*/  FADD R10, R10, R11 ;  /* 0x0000000b0a0a7221 */ /* 0x000fe20000000000 */
[----:B------:R-:W2:Y:S01]  /*51a0*/  MUFU.EX2 R48, R47 ;  /* 0x0000002f00307308 */ /* 0x000ea20000000800 */
[----:B---3--:R-:W-:Y:S01]  /*51b0*/  @!P5 FMUL R44, R44, R44 ;  /* 0x0000002c2c2cd220 */ /* 0x008fe20000400000 */
[----:B------:R-:W-:Y:S01]  /*51c0*/  FSETP.GEU.AND P5, PT, R54, -126, PT ;  /* 0xc2fc00003600780b */ /* 0x000fe20003fae000 */
[----:B------:R-:W-:Y:S01]  /*51d0*/  FADD R10, R10, R27 ;  /* 0x0000001b0a0a7221 */ /* 0x000fe20000000000 */
[----:B------:R-:W-:Y:S01]  /*51e0*/  SHF.L.U32 R22, R9, 0x1f, RZ ;  /* 0x0000001f09167819 */ /* 0x000fe200000006ff */
[----:B------:R-:W-:Y:S01]  /*51f0*/  FADD R30, R31, R44 ;  /* 0x0000002c1f1e7221 */ /* 0x000fe20000000000 */
[----:B------:R-:W-:Y:S01]  /*5200*/  F2FP.F16.F32.PACK_AB R24, R25, R24 ;  /* 0x000000181918723e */ /* 0x000fe200000000ff */
[----:B------:R-:W-:Y:S01]  /*5210*/  @!P6 FMUL R50, R50, 0.5 ;  /* 0x3f0000003232e820 */ /* 0x000fe20000400000 */
[----:B------:R-:W3:Y:S01]  /*5220*/  MUFU.EX2 R51, R51 ;  /* 0x0000003300337308 */ /* 0x000ee20000000800 */
[----:B-1----:R-:W-:Y:S01]  /*5230*/  @!P2 FMUL R45, R45, R45 ;  /* 0x0000002d2d2da220 */ /* 0x002fe20000400000 */
[----:B------:R-:W-:-:S02]  /*5240*/  FSETP.GEU.AND P2, PT, R55, -126, PT ;  /* 0xc2fc00003700780b */ /* 0x000fc40003f4e000 */
[----:B------:R-:W-:Y:S02]  /*5250*/  F2FP.F16.F32.PACK_AB R25, R31, R40 ;  /* 0x000000281f19723e */ /* 0x000fe400000000ff */
[----:B------:R-:W-:Y:S01]  /*5260*/  F2FP.F16.F32.PACK_AB R27, R35, R34 ;  /* 0x00000022231b723e */ /* 0x000fe200000000ff */
[----:B------:R-:W-:Y:S01]  /*5270*/  @!P5 FMUL R54, R54, 0.5 ;  /* 0x3f0000003636d820 */ /* 0x000fe20000400000 */
[----:B------:R-:W1:Y:S01]  /*5280*/  MUFU.EX2 R50, R50 ;  /* 0x0000003200327308 */ /* 0x000e620000000800 */
[----:B--2---:R-:W-:Y:S01]  /*5290*/  @!P4 FMUL R48, R48, R48 ;  /* 0x000000303030c220 */ /* 0x004fe20000400000 */
[----:B------:R-:W-:Y:S02]  /*52a0*/  FSETP.GEU.AND P4, PT, R15, -126, PT ;  /* 0xc2fc00000f00780b */ /* 0x000fe40003f8e000 */
[----:B------:R-:W-:Y:S01]  /*52b0*/  F2FP.F16.F32.PACK_AB R31, R42, R39 ;  /* 0x000000272a1f723e */ /* 0x000fe200000000ff */
[----:B------:R-:W-:Y:S01]  /*52c0*/  FADD R46, R35, R48 ;  /* 0x00000030232e7221 */ /* 0x000fe20000000000 */
[----:B------:R-:W-:Y:S01]  /*52d0*/  F2FP.F16.F32.PACK_AB R35, R48, R45 ;  /* 0x0000002d3023723e */ /* 0x000fe200000000ff */
        /* <DEDUP_REMOVED lines=8> */
[----:B------:R-:W-:Y:S01]  /*5360*/  FADD R53, R30, R47 ;  /* 0x0000002f1e357221 */ /* 0x000fe20000000000 */
[----:B------:R-:W-:Y:S01]  /*5370*/  FADD R30, R34, R45 ;  /* 0x0000002d221e7221 */ /* 0x000fe20000000000 */
[----:B------:R-:W-:Y:S01]  /*5380*/  F2FP.F16.F32.PACK_AB R34, R16, R17 ;  /* 0x000000111022723e */ /* 0x000fe200000000ff */
[----:B------:R-:W-:Y:S02]  /*5390*/  FADD R52, R41, R50 ;  /* 0x0000003229347221 */ /* 0x000fe40000000000 */
[----:B------:R-:W-:Y:S01]  /*53a0*/  @!P3 FMUL R26, R26, 0.5 ;  /* 0x3f0000001a1ab820 */ /* 0x000fe20000400000 */
[----:B------:R-:W1:Y:S01]  /*53b0*/  MUFU.EX2 R15, R15 ;  /* 0x0000000f000f7308 */ /* 0x000e620000000800 */
[----:B--2---:R-:W-:Y:S01]  /*53c0*/  @!P5 FMUL R54, R54, R54 ;  /* 0x000000363636d220 */ /* 0x004fe20000400000 */
[----:B------:R-:W-:-:S03]  /*53d0*/  FADD R23, R23, R52 ;  /* 0x0000003417177221 */ /* 0x000fc60000000000 */
[----:B------:R-:W-:-:S03]  /*53e0*/  FADD R47, R39, R54 ;  /* 0x00000036272f7221 */ /* 0x000fc60000000000 */
[----:B------:R2:W4:Y:S01]  /*53f0*/  MUFU.EX2 R20, R26 ;  /* 0x0000001a00147308 */ /* 0x0005220000000800 */
[----:B---3--:R-:W-:Y:S01]  /*5400*/  @!P2 FMUL R55, R55, R55 ;  /* 0x000000373737a220 */ /* 0x008fe20000400000 */
[----:B------:R-:W-:Y:S01]  /*5410*/  FADD R30, R30, R47 ;  /* 0x0000002f1e1e7221 */ /* 0x000fe20000000000 */
[----:B------:R3:W3:Y:S02]  /*5420*/  SYNCS.PHASECHK.TRANS64.TRYWAIT P2, [UR6+0x3800], R22 ;  /* 0x00380016ff0075a7 */ /* 0x0006e40008040146 */
[----:B------:R-:W-:Y:S01]  /*5430*/  FADD R49, R42, R55 ;  /* 0x000000372a317221 */ /* 0x000fe20000000000 */
[----:B------:R-:W-:Y:S01]  /*5440*/  FADD R23, R23, R30 ;  /* 0x0000001e17177221 */ /* 0x000fe20000000000 */
[----:B------:R-:W-:Y:S02]  /*5450*/  F2FP.F16.F32.PACK_AB R30, R37, R36 ;  /* 0x00000024251e723e */ /* 0x000fe400000000ff */
[----:B------:R-:W-:Y:S01]  /*5460*/  FADD R46, R46, R49 ;  /* 0x000000312e2e7221 */ /* 0x000fe20000000000 */
[----:B-1----:R-:W-:Y:S01]  /*5470*/  @!P4 FMUL R15, R15, R15 ;  /* 0x0000000f0f0fc220 */ /* 0x002fe20000400000 */
[----:B--2---:R-:W-:-:S02]  /*5480*/  F2FP.F16.F32.PACK_AB R26, R29, R28 ;  /* 0x0000001c1d1a723e */ /* 0x004fc400000000ff */
[----:B------:R-:W-:Y:S01]  /*5490*/  FADD R46, R53, R46 ;  /* 0x0000002e352e7221 */ /* 0x000fe20000000000 */
[----:B------:R-:W-:Y:S01]  /*54a0*/  F2FP.F16.F32.PACK_AB R28, R33, R32 ;  /* 0x00000020211c723e */ /* 0x000fe200000000ff */
[----:B------:R-:W-:Y:S01]  /*54b0*/  FFMA R6, R15, R6, R10 ;  /* 0x000000060f067223 */ /* 0x000fe2000000000a */
[----:B------:R-:W-:Y:S01]  /*54c0*/  F2FP.F16.F32.PACK_AB R29, R38, R41 ;  /* 0x00000029261d723e */ /* 0x000fe200000000ff */
[----:B------:R-:W-:Y:S01]  /*54d0*/  FADD R23, R23, R46 ;  /* 0x0000002e17177221 */ /* 0x000fe20000000000 */
[----:B----4-:R-:W-:Y:S01]  /*54e0*/  @!P3 FMUL R20, R20, R20 ;  /* 0x000000141414b220 */ /* 0x010fe20000400000 */
[-C--:B------:R-:W-:Y:S01]  /*54f0*/  FMUL R56, R56, R15.reuse ;  /* 0x0000000f38387220 */ /* 0x080fe20000400000 */
[-C--:B------:R-:W-:Y:S01]  /*5500*/  FMUL R57, R57, R15.reuse ;  /* 0x0000000f39397220 */ /* 0x080fe20000400000 */
[----:B------:R-:W-:Y:S01]  /*5510*/  FMUL R60, R60, R15 ;  /* 0x0000000f3c3c7220 */ /* 0x000fe20000400000 */
[----:B------:R-:W-:Y:S01]  /*5520*/  FFMA R7, R20, R7, R23 ;  /* 0x0000000714077223 */ /* 0x000fe20000000017 */
        /* <DEDUP_REMOVED lines=9> */
[----:B------:R-:W-:Y:S01]  /*55c0*/  F2FP.F16.F32.PACK_AB R38, R18, R21 ;  /* 0x000000151226723e */ /* 0x000fe200000000ff */
[----:B------:R-:W-:Y:S06]  /*55d0*/  @!P0 BRA `(.L_x_39) ;  /* 0x0000000000048947 */ /* 0x000fec0003800000 */
[----:B------:R-:W-:Y:S01]  /*55e0*/  BPT.TRAP 0x1 ;  /* 0x000000040000795c */ /* 0x000fe20000300000 */
.L_x_39:
[----:B---3--:R-:W-:Y:S05]  /*55f0*/  @P2 BRA `(.L_x_40) ;  /* 0x0000000000082947 */ /* 0x008fea0003800000 */
[----:B------:R-:W1:Y:S02]  /*5600*/  SYNCS.PHASECHK.TRANS64.TRYWAIT P2, [UR6+0x3800], R22 ;  /* 0x00380016ff0075a7 */ /* 0x000e640008040146 */
[----:B-1----:R-:W-:Y:S05]  /*5610*/  @!P2 BRA `(.L_x_41) ;  /* 0x00000024003ca947 */ /* 0x002fea0003800000 */
.L_x_40:
        /* <DEDUP_REMOVED lines=25> */
.L_x_42:
[----:B------:R-:W-:-:S04]  /*57b0*/  ULEA UR6, UR9, UR38, 0x3 ;  /* 0x0000002609067291 */ /* 0x000fc8000f8e183f */
[----:B------:R-:W-:-:S04]  /*57c0*/  UIADD3 UR6, UR6, 0x3828, URZ ;  /* 0x0000382806067890 */ /* 0x000fc8000fffe03f */
[----:B------:R-:W-:-:S09]  /*57d0*/  UPRMT UR6, URZ, 0x654, UR6 ;  /* 0x000006543f067896 */ /* 0x000fd20008000006 */
[----:B------:R-:W-:Y:S01]  /*57e0*/  SYNCS.ARRIVE.TRANS64.RED.A1T0 RZ, [UR6], RZ ;  /* 0x000000ffffff79a7 */ /* 0x000fe20008100406 */
[----:B------:R-:W-:Y:S05]  /*57f0*/  @P1 BRA `(.L_x_43) ;  /* 0x0000000000041947 */ /* 0x000fea0003800000 */
[----:B------:R-:W-:Y:S01]  /*5800*/  BPT.TRAP 0x1 ;  /* 0x000000040000795c */ /* 0x000fe20000300000 */
.L_x_43:
[----:B------:R-:W-:-:S04]  /*5810*/  UIADD3 UR9, UR9, 0x1, URZ ;  /* 0x0000000109097890 */ /* 0x000fc8000fffe03f */
[----:B------:R-:W-:-:S04]  /*5820*/  UISETP.NE.AND UP0, UPT, UR9, 0x5, UPT ;  /* 0x000000050900788c */ /* 0x000fc8000bf05270 */
[----:B------:R-:W-:Y:S01]  /*5830*/  USEL UR9, UR9, URZ, UP0 ;  /* 0x0000003f09097287 */ /* 0x000fe20008000000 */
[----:B------:R-:W-:Y:S11]  /*5840*/  @!P0 BRA `(.L_x_44) ;  /* 0x0000000000048947 */ /* 0x000ff60003800000 */
[----:B------:R-:W-:Y:S01]  /*5850*/  BPT.TRAP 0x1 ;  /* 0x000000040000795c */ /* 0x000fe20000300000 */
.L_x_44:
[----:B------:R-:W-:-:S04]  /*5860*/  ULEA UR6, UR9, UR38, 0x3 ;  /* 0x0000002609067291 */ /* 0x000fc8000f8e183f */
[----:B------:R-:W-:-:S04]  /*5870*/  UIADD3 UR6, UR6, 0x3828, URZ ;  /* 0x0000382806067890 */ /* 0x000fc8000fffe03f */
[----:B------:R-:W-:-:S09]  /*5880*/  UPRMT UR6, URZ, 0x654, UR6 ;  /* 0x000006543f067896 */ /* 0x000fd20008000006 */
[----:B------:R-:W-:Y:S01]  /*5890*/  SYNCS.ARRIVE.TRANS64.RED.A1T0 RZ, [UR6], RZ ;  /* 0x000000ffffff79a7 */ /* 0x000fe20008100406 */
[----:B------:R-:W-:Y:S05]  /*58a0*/  @P1 BRA `(.L_x_45) ;  /* 0x0000000000041947 */ /* 0x000fea0003800000 */
[----:B------:R-:W-:Y:S01]  /*58b0*/  BPT.TRAP 0x1 ;  /* 0x000000040000795c */ /* 0x000fe20000300000 */
.L_x_45:
[----:B------:R-:W-:Y:S01]  /*58c0*/  UIADD3 UR11, UR11, 0x1, URZ ;  /* 0x000000010b0b7890 */ /* 0x000fe2000fffe03f */
[C---:B------:R-:W-:Y:S01]  /*58d0*/  ISETP.GT.AND P2, PT, R3.reuse, 0x1, PT ;  /* 0x000000010300780c */ /* 0x040fe20003f44270 */
[----:B------:R-:W-:Y:S01]  /*58e0*/  UIADD3 UR9, UR9, 0x1, URZ ;  /* 0x0000000109097890 */ /* 0x000fe2000fffe03f */
[----:B------:R-:W-:Y:S01]  /*58f0*/  VIADD R3, R3, 0xffffffff ;  /* 0xffffffff03037836 */ /* 0x000fe20000000000 */
[----:B------:R-:W-:Y:S01]  /*5900*/  UISETP.NE.AND UP1, UPT, UR11, 0x5, UPT ;  /* 0x000000050b00788c */ /* 0x000fe2000bf25270 */
[----:B------:R-:W-:Y:S01]  /*5910*/  VIADD R5, R5, 0x40 ;  /* 0x0000004005057836 */ /* 0x000fe20000000000 */
[----:B------:R-:W-:Y:S01]  /*5920*/  UISETP.NE.AND UP0, UPT, UR9, 0x5, UPT ;  /* 0x000000050900788c */ /* 0x000fe2000bf05270 */
[----:B------:R-:W-:Y:S01]  /*5930*/  IMAD.MOV.U32 R10, RZ, RZ, R4 ;  /* 0x000000ffff0a7224 */ /* 0x000fe200078e0004 */
[----:B------:R-:W-:Y:S01]  /*5940*/  USEL UR6, URZ, 0x1, UP1 ;  /* 0x000000013f067887 */ /* 0x000fe20008800000 */
[----:B-1----:R-:W-:Y:S01]  /*5950*/  IMAD.MOV.U32 R11, RZ, RZ, R8 ;  /* 0x000000ffff0b7224 */ /* 0x002fe200078e0008 */
[----:B------:R-:W-:-:S02]  /*5960*/  USEL UR9, UR9, URZ, UP0 ;  /* 0x0000003f09097287 */ /* 0x000fc40008000000 */
[----:B------:R-:W-:Y:S02]  /*5970*/  USEL UR11, UR11, URZ, UP1 ;  /* 0x0000003f0b0b7287 */ /* 0x000fe40008800000 */
[----:B------:R-:W-:Y:S01]  /*5980*/  LOP3.LUT R9, R9, UR6, RZ, 0x3c, !PT ;  /* 0x0000000609097c12 */ /* 0x000fe2000f8e3cff */
[----:B------:R-:W-:Y:S09]  /*5990*/  @P2 BRA `(.L_x_46) ;  /* 0xffffffe400382947 */ /* 0x000ff2000383ffff */
.L_x_35:
[----:B------:R-:W2:Y:S01]  /*59a0*/  SHFL.BFLY PT, R3, R6, 0x1, 0x1f ;  /* 0x0c201f0006037f89 */ /* 0x000ea200000e0000 */
[----:B------:R-:W-:Y:S01]  /*59b0*/  BSSY B0, `(.L_x_47) ;  /* 0x0000023000007945 */ /* 0x000fe20003800000 */
[----:B------:R-:W-:Y:S02]  /*59c0*/  IMAD.MOV.U32 R9, RZ, RZ, 0x7f800000 ;  /* 0x7f800000ff097424 */ /* 0x000fe400078e00ff */
[----:B------:R-:W3:Y:S01]  /*59d0*/  SHFL.BFLY PT, R0, R7, 0x1, 0x1f ;  /* 0x0c201f0007007f89 */ /* 0x000ee200000e0000 */
[----:B------:R-:W-:Y:S02]  /*59e0*/  IMAD.MOV.U32 R10, RZ, RZ, 0x3f800000 ;  /* 0x3f800000ff0a7424 */ /* 0x000fe400078e00ff */
[----:B------:R-:W-:Y:S02]  /*59f0*/  IMAD.MOV.U32 R11, RZ, RZ, 0x7f800000 ;  /* 0x7f800000ff0b7424 */ /* 0x000fe400078e00ff */
[----:B--2---:R-:W-:Y:S01]  /*5a00*/  FADD R3, R3, R6 ;  /* 0x0000000603037221 */ /* 0x004fe20000000000 */
[----:B---3--:R-:W-:-:S04]  /*5a10*/  FADD R16, R0, R7 ;  /* 0x0000000700107221 */ /* 0x008fc80000000000 */
[----:B------:R-:W2:Y:S01]  /*5a20*/  SHFL.BFLY PT, R2, R3, 0x2, 0x1f ;  /* 0x0c401f0003027f89 */ /* 0x000ea200000e0000 */
[----:B------:R-:W-:-:S03]  /*5a30*/  MOV R0, 0x3f800000 ;  /* 0x3f80000000007802 */ /* 0x000fc60000000f00 */
[----:B------:R-:W3:Y:S01]  /*5a40*/  SHFL.BFLY PT, R17, R16, 0x2, 0x1f ;  /* 0x0c401f0010117f89 */ /* 0x000ee200000e0000 */
[C---:B--2---:R-:W-:Y:S01]  /*5a50*/  FSETP.NE.AND P0, PT, R3.reuse, -R2, PT ;  /* 0x800000020300720b */ /* 0x044fe20003f05000 */
[----:B------:R-:W-:Y:S01]  /*5a60*/  FADD R5, R3, R2 ;  /* 0x0000000203057221 */ /* 0x000fe20000000000 */
[----:B---3--:R-:W-:-:S11]  /*5a70*/  FADD R6, R16, R17 ;  /* 0x0000001110067221 */ /* 0x008fd60000000000 */
[----:B------:R-:W-:Y:S05]  /*5a80*/  @!P0 BRA `(.L_x_48) ;  /* 0x0000000000548947 */ /* 0x000fea0003800000 */
[----:B------:R-:W-:Y:S01]  /*5a90*/  VIADD R0, R5, 0x1800000 ;  /* 0x0180000005007836 */ /* 0x000fe20000000000 */
[----:B------:R-:W-:Y:S04]  /*5aa0*/  BSSY B1, `(.L_x_49) ;  /* 0x000000c000017945 */ /* 0x000fe80003800000 */
[----:B------:R-:W-:-:S04]  /*5ab0*/  LOP3.LUT R0, R0, 0x7f800000, RZ, 0xc0, !PT ;  /* 0x7f80000000007812 */ /* 0x000fc800078ec0ff */
[----:B------:R-:W-:-:S13]  /*5ac0*/  ISETP.GT.U32.AND P0, PT, R0, 0x1ffffff, PT ;  /* 0x01ffffff0000780c */ /* 0x000fda0003f04070 */
[----:B------:R-:W-:Y:S05]  /*5ad0*/  @P0 BRA `(.L_x_50) ;  /* 0x0000000000100947 */ /* 0x000fea0003800000 */
[----:B------:R-:W-:Y:S01]  /*5ae0*/  IMAD.MOV.U32 R2, RZ, RZ, R5 ;  /* 0x000000ffff027224 */ /* 0x000fe200078e0005 */
[----:B------:R-:W-:-:S07]  /*5af0*/  MOV R15, 0x5b10 ;  /* 0x00005b10000f7802 */ /* 0x000fce0000000f00 */
[----:B-1----:R-:W-:Y:S05]  /*5b00*/  CALL.REL.NOINC `($__internal_0_$__cuda_sm20_rcp_rn_f32_slowpath) ;  /* 0x0000002000a87944 */ /* 0x002fea0003c00000 */
[----:B------:R-:W-:Y:S05]  /*5b10*/  BRA `(.L_x_51) ;  /* 0x0000000000107947 */ /* 0x000fea0003800000 */
.L_x_50:
[----:B------:R-:W2:Y:S02]  /*5b20*/  MUFU.RCP R0, R5 ;  /* 0x0000000500007308 */ /* 0x000ea40000001000 */
[----:B--2---:R-:W-:-:S04]  /*5b30*/  FFMA R2, R5, R0, -1 ;  /* 0xbf80000005027423 */ /* 0x004fc80000000000 */
[----:B------:R-:W-:-:S04]  /*5b40*/  FADD.FTZ R3, -R2, -RZ ;  /* 0x800000ff02037221 */ /* 0x000fc80000010100 */
[----:B------:R-:W-:-:S07]  /*5b50*/  FFMA R0, R0, R3, R0 ;  /* 0x0000000300007223 */ /* 0x000fce0000000000 */
.L_x_51:
[----:B------:R-:W-:Y:S05]  /*5b60*/  BSYNC B1 ;  /* 0x0000000000017941 */ /* 0x000fea0003800000 */
.L_x_49:
[----:B------:R-:W-:Y:S01]  /*5b70*/  FSETP.GEU.AND P0, PT, |R5|, 1.175494350822287508e-38, PT ;  /* 0x008000000500780b */ /* 0x000fe20003f0e200 */
[----:B------:R-:W-:-:S12]  /*5b80*/  ULDC UR4, c[0x0][0x600] ;  /* 0x0001800000047ab9 */ /* 0x000fd80000000800 */
[----:B------:R-:W-:-:S04]  /*5b90*/  @!P0 FMUL R5, R5, 16777216 ;  /* 0x4b80000005058820 */ /* 0x000fc80000400000 */
[----:B------:R-:W2:Y:S02]  /*5ba0*/  MUFU.LG2 R2, R5 ;  /* 0x0000000500027308 */ /* 0x000ea40000000c00 */
[----:B--2---:R-:W-:-:S04]  /*5bb0*/  @!P0 FADD R2, R2, -24 ;  /* 0xc1c0000002028421 */ /* 0x004fc80000000000 */
[----:B------:R-:W-:-:S04]  /*5bc0*/  FMUL R11, R2, 0.69314718246459960938 ;  /* 0x3f317218020b7820 */ /* 0x000fc80000400000 */
[----:B------:R-:W-:-:S07]  /*5bd0*/  FFMA R11, R4, UR4, R11 ;  /* 0x00000004040b7c23 */ /* 0x000fce000800000b */
.L_x_48:
[----:B------:R-:W-:Y:S05]  /*5be0*/  BSYNC B0 ;  /* 0x0000000000007941 */ /* 0x000fea0003800000 */
.L_x_47:
[----:B------:R-:W-:Y:S01]  /*5bf0*/  FSETP.NE.AND P0, PT, R16, -R17, PT ;  /* 0x800000111000720b */ /* 0x000fe20003f05000 */
[----:B------:R-:W-:Y:S01]  /*5c00*/  ULDC UR4, c[0x0][0x608] ;  /* 0x0001820000047ab9 */ /* 0x000fe20000000800 */
[----:B------:R-:W-:Y:S01]  /*5c10*/  BSSY B0, `(.L_x_52) ;  /* 0x000001d000007945 */ /* 0x000fe20003800000 */
[----:B------:R-:W-:-:S04]  /*5c20*/  FMUL R0, R0, UR4 ;  /* 0x0000000400007c20 */ /* 0x000fc80008400000 */
[-C--:B------:R-:W-:Y:S01]  /*5c30*/  FMUL R23, R56, R0.reuse ;  /* 0x0000000038177220 */ /* 0x080fe20000400000 */
[-C--:B------:R-:W-:Y:S01]  /*5c40*/  FMUL R57, R57, R0.reuse ;  /* 0x0000000039397220 */ /* 0x080fe20000400000 */
[-C--:B------:R-:W-:Y:S01]  /*5c50*/  FMUL R25, R60, R0.reuse ;  /* 0x000000003c197220 */ /* 0x080fe20000400000 */
[----:B------:R-:W-:-:S03]  /*5c60*/  FMUL R61, R61, R0 ;  /* 0x000000003d3d7220 */ /* 0x000fc60000400000 */
        /* <DEDUP_REMOVED lines=9> */
[----:B------:R-:W-:Y:S01]  /*5d00*/  MOV R10, R0 ;  /* 0x00000000000a7202 */ /* 0x000fe20000000f00 */
[----:B------:R-:W-:Y:S06]  /*5d10*/  BRA `(.L_x_56) ;  /* 0x0000000000107947 */ /* 0x000fec0003800000 */
.L_x_55:
[----:B------:R-:W2:Y:S02]  /*5d20*/  MUFU.RCP R3, R6 ;  /* 0x0000000600037308 */ /* 0x000ea40000001000 */
[----:B--2---:R-:W-:-:S04]  /*5d30*/  FFMA R0, R6, R3, -1 ;  /* 0xbf80000006007423 */ /* 0x004fc80000000003 */
[----:B------:R-:W-:-:S04]  /*5d40*/  FADD.FTZ R0, -R0, -RZ ;  /* 0x800000ff00007221 */ /* 0x000fc80000010100 */
[----:B------:R-:W-:-:S07]  /*5d50*/  FFMA R10, R3, R0, R3 ;  /* 0x00000000030a7223 */ /* 0x000fce0000000003 */
.L_x_56:
[----:B------:R-:W-:Y:S05]  /*5d60*/  BSYNC B1 ;  /* 0x0000000000017941 */ /* 0x000fea0003800000 */
.L_x_54:
[----:B------:R-:W-:Y:S01]  /*5d70*/  FSETP.GEU.AND P0, PT, |R6|, 1.175494350822287508e-38, PT ;  /* 0x008000000600780b */ /* 0x000fe20003f0e200 */
[----:B------:R-:W-:-:S12]  /*5d80*/  ULDC UR4, c[0x0][0x600] ;  /* 0x0001800000047ab9 */ /* 0x000fd80000000800 */
[----:B------:R-:W-:-:S04]  /*5d90*/  @!P0 FMUL R6, R6, 16777216 ;  /* 0x4b80000006068820 */ /* 0x000fc80000400000 */
[----:B------:R-:W2:Y:S02]  /*5da0*/  MUFU.LG2 R0, R6 ;  /* 0x0000000600007308 */ /* 0x000ea40000000c00 */
[----:B--2---:R-:W-:-:S04]  /*5db0*/  @!P0 FADD R0, R0, -24 ;  /* 0xc1c0000000008421 */ /* 0x004fc80000000000 */
[----:B------:R-:W-:-:S04]  /*5dc0*/  FMUL R9, R0, 0.69314718246459960938 ;  /* 0x3f31721800097820 */ /* 0x000fc80000400000 */
[----:B------:R-:W-:-:S07]  /*5dd0*/  FFMA R9, R8, UR4, R9 ;  /* 0x0000000408097c23 */ /* 0x000fce0008000009 */
.L_x_53:
[----:B------:R-:W-:Y:S05]  /*5de0*/  BSYNC B0 ;  /* 0x0000000000007941 */ /* 0x000fea0003800000 */
.L_x_52:
[----:B------:R-:W-:Y:S01]  /*5df0*/  UISETP.NE.AND UP0, UPT, UR36, 0x1, UPT ;  /* 0x000000012400788c */ /* 0x000fe2000bf05270 */
[----:B------:R-:W2:Y:S03]  /*5e00*/  S2R R2, SR_TID.X ;  /* 0x0000000000027919 */ /* 0x000ea60000002100 */
[----:B------:R-:W-:-:S06]  /*5e10*/  USEL UR4, URZ, 0x1, UP0 ;  /* 0x000000013f047887 */ /* 0x000fcc0008000000 */
[----:B------:R-:W-:Y:S01]  /*5e20*/  IMAD.U32 R0, RZ, RZ, UR4 ;  /* 0x00000004ff007e24 */ /* 0x000fe2000f8e00ff */
[----:B------:R-:W-:Y:S02]  /*5e30*/  ULDC UR4, c[0x0][0x608] ;  /* 0x0001820000047ab9 */ /* 0x000fe40000000800 */
[----:B------:R-:W-:Y:S02]  /*5e40*/  FMUL R10, R10, UR4 ;  /* 0x000000040a0a7c20 */ /* 0x000fe40008400000 */
[----:B------:R-:W-:-:S04]  /*5e50*/  SHF.L.U32 R0, R0, 0x1f, RZ ;  /* 0x0000001f00007819 */ /* 0x000fc800000006ff */
[----:B------:R-:W3:Y:S01]  /*5e60*/  SYNCS.PHASECHK.TRANS64.TRYWAIT P0, [UR16+0x8], R0 ;  /* 0x00000800ff0075a7 */ /* 0x000ee20008000150 */
[C---:B--2---:R-:W-:Y:S02]  /*5e70*/  LOP3.LUT P1, R18, R2.reuse, 0x3, RZ, 0xc0, !PT ;  /* 0x0000000302127812 */ /* 0x044fe4000782c0ff */
[----:B------:R-:W-:Y:S01]  /*5e80*/  LOP3.LUT R16, R2, 0x7f, RZ, 0xc0, !PT ;  /* 0x0000007f02107812 */ /* 0x000fe200078ec0ff */
[----:B---3--:R-:W-:Y:S10]  /*5e90*/  @!P0 BRA `(.L_x_57) ;  /* 0x0000001c00348947 */ /* 0x008ff40003800000 */
.L_x_105:
[----:B------:R-:W-:Y:S01]  /*5ea0*/  ULDC.64 UR10, c[0x0][0x208] ;  /* 0x00008200000a7ab9 */ /* 0x000fe20000000a00 */
[----:B------:R-:W-:Y:S01]  /*5eb0*/  BSSY B0, `(.L_x_58) ;  /* 0x0000019000007945 */ /* 0x000fe20003800000 */
[----:B------:R-:W-:-:S03]  /*5ec0*/  SHF.R.U32.HI R17, RZ, 0x5, R16 ;  /* 0x00000005ff117819 */ /* 0x000fc60000011610 */
[----:B------:R-:W-:Y:S05]  /*5ed0*/  @P1 BRA `(.L_x_59) ;  /* 0x0000000000581947 */ /* 0x000fea0003800000 */
[----:B------:R-:W3:Y:S01]  /*5ee0*/  S2UR UR4, SR_CTAID.Y ;  /* 0x00000000000479c3 */ /* 0x000ee20000002600 */
[----:B--2---:R-:W-:Y:S01]  /*5ef0*/  SHF.R.U32.HI R0, RZ, 0x2, R2 ;  /* 0x00000002ff007819 */ /* 0x004fe20000011602 */
[----:B------:R-:W-:Y:S01]  /*5f00*/  IMAD.SHL.U32 R3, R17, 0x10, RZ ;  /* 0x0000001011037824 */ /* 0x000fe200078e00ff */
[----:B------:R-:W-:Y:S02]  /*5f10*/  USHF.L.U32 UR8, UR37, 0x6, URZ ;  /* 0x0000000625087899 */ /* 0x000fe4000800063f */
[----:B------:R-:W-:Y:S01]  /*5f20*/  LOP3.LUT R0, R0, 0x7, RZ, 0xc0, !PT ;  /* 0x0000000700007812 */ /* 0x000fe200078ec0ff */
[----:B------:R-:W-:Y:S02]  /*5f30*/  ULDC.64 UR6, c[0x0][0x688] ;  /* 0x0001a20000067ab9 */ /* 0x000fe40000000a00 */
[----:B------:R-:W2:Y:S01]  /*5f40*/  S2UR UR5, SR_CTAID.Z ;  /* 0x00000000000579c3 */ /* 0x000ea20000002700 */
[----:B------:R-:W-:-:S05]  /*5f50*/  LOP3.LUT R0, R3, 0xfffffff0, R0, 0xe2, !PT ;  /* 0xfffffff003007812 */ /* 0x000fca00078ee200 */
[----:B------:R-:W-:-:S04]  /*5f60*/  VIADD R3, R0, UR8 ;  /* 0x0000000800037c36 */ /* 0x000fc80008000000 */
[----:B------:R-:W-:Y:S01]  /*5f70*/  VIADD R2, R3, 0x8 ;  /* 0x0000000803027836 */ /* 0x000fe20000000000 */
[----:B---3--:R-:W-:-:S04]  /*5f80*/  UIMAD UR4, UR4, UR6, UR8 ;  /* 0x00000006040472a4 */ /* 0x008fc8000f8e0208 */
[----:B--2---:R-:W-:-:S03]  /*5f90*/  UIMAD UR4, UR5, UR7, UR4 ;  /* 0x00000007050472a4 */ /* 0x004fc6000f8e0204 */
[----:B------:R-:W-:Y:S02]  /*5fa0*/  ULDC UR5, c[0x0][0x288] ;  /* 0x0000a20000057ab9 */ /* 0x000fe40000000800 */
[----:B------:R-:W-:Y:S02]  /*5fb0*/  ISETP.GE.U32.AND P0, PT, R3, UR5, PT ;  /* 0x0000000503007c0c */ /* 0x000fe4000bf06070 */
[----:B------:R-:W-:Y:S02]  /*5fc0*/  IADD3 R0, P2, R0, UR4, RZ ;  /* 0x0000000400007c10 */ /* 0x000fe4000ff5e0ff */
[----:B------:R-:W-:Y:S01]  /*5fd0*/  ISETP.GE.U32.AND P1, PT, R2, UR5, PT ;  /* 0x0000000502007c0c */ /* 0x000fe2000bf26070 */
[----:B------:R-:W-:Y:S02]  /*5fe0*/  ULDC.64 UR4, c[0x0][0x680] ;  /* 0x0001a00000047ab9 */ /* 0x000fe40000000a00 */
[----:B------:R-:W-:Y:S01]  /*5ff0*/  IMAD.X R3, RZ, RZ, RZ, P2 ;  /* 0x000000ffff037224 */ /* 0x000fe200010e06ff */
[----:B------:R-:W-:-:S04]  /*6000*/  LEA R2, P2, R0, UR4, 0x2 ;  /* 0x0000000400027c11 */ /* 0x000fc8000f8410ff */
[----:B------:R-:W-:-:S05]  /*6010*/  LEA.HI.X R3, R0, UR5, R3, 0x2, P2 ;  /* 0x0000000500037c11 */ /* 0x000fca00090f1403 */
[----:B------:R3:W-:Y:S04]  /*6020*/  @!P0 STG.E desc[UR10][R2.64], R11 ;  /* 0x0000000b02008986 */ /* 0x0007e8000c10190a */
[----:B------:R3:W-:Y:S02]  /*6030*/  @!P1 STG.E desc[UR10][R2.64+0x20], R9 ;  /* 0x0000200902009986 */ /* 0x0007e4000c10190a */
.L_x_59:
[----:B------:R-:W-:Y:S05]  /*6040*/  BSYNC B0 ;  /* 0x0000000000007941 */ /* 0x000fea0003800000 */
.L_x_58:
[----:B------:R-:W-:Y:S01]  /*6050*/  ULDC.64 UR4, c[0x0][0x730] ;  /* 0x0001cc0000047ab9 */ /* 0x000fe20000000a00 */
[-C--:B------:R-:W-:Y:S01]  /*6060*/  FMUL R27, R58, R10.reuse ;  /* 0x0000000a3a1b7220 */ /* 0x080fe20000400000 */
[----:B------:R-:W-:Y:S01]  /*6070*/  ISETP.NE.U32.AND P0, PT, RZ, UR4, PT ;  /* 0x00000004ff007c0c */ /* 0x000fe2000bf05070 */
[-C--:B------:R-:W-:Y:S01]  /*6080*/  FMUL R59, R59, R10.reuse ;  /* 0x0000000a3b3b7220 */ /* 0x080fe20000400000 */
[-C--:B------:R-:W-:Y:S01]  /*6090*/  FMUL R29, R62, R10.reuse ;  /* 0x0000000a3e1d7220 */ /* 0x080fe20000400000 */
[----:B------:R-:W-:Y:S01]  /*60a0*/  FMUL R63, R63, R10 ;  /* 0x0000000a3f3f7220 */ /* 0x000fe20000400000 */
[----:B------:R-:W-:-:S13]  /*60b0*/  ISETP.NE.AND.EX P0, PT, RZ, UR5, PT, P0 ;  /* 0x00000005ff007c0c */ /* 0x000fda000bf05300 */
[----:B------:R-:W-:Y:S05]  /*60c0*/  @P0 BRA `(.L_x_60) ;  /* 0x0000000000200947 */ /* 0x000fea0003800000 */
[----:B------:R-:W-:Y:S02]  /*60d0*/  ULDC.64 UR4, c[0x0][0x728] ;  /* 0x0001ca0000047ab9 */ /* 0x000fe40000000a00 */
[----:B------:R-:W-:-:S04]  /*60e0*/  ISETP.NE.U32.AND P0, PT, RZ, UR4, PT ;  /* 0x00000004ff007c0c */ /* 0x000fc8000bf05070 */
[----:B------:R-:W-:-:S13]  /*60f0*/  ISETP.NE.AND.EX P0, PT, RZ, UR5, PT, P0 ;  /* 0x00000005ff007c0c */ /* 0x000fda000bf05300 */
[----:B------:R-:W-:Y:S05]  /*6100*/  @!P0 BRA `(.L_x_61) ;  /* 0x00000000000c8947 */ /* 0x000fea0003800000 */
[----:B--23--:R-:W2:Y:S02]  /*6110*/  LDC.64 R2, c[0x0][0x728] ;  /* 0x0001ca00ff027b82 */ /* 0x00cea40000000a00 */
[----:B--2---:R2:W5:Y:S01]  /*6120*/  LDG.E R2, desc[UR10][R2.64] ;  /* 0x0000000a02027981 */ /* 0x004562000c1e1900 */
[----:B------:R-:W-:Y:S05]  /*6130*/  BRA `(.L_x_60) ;  /* 0x0000000000047947 */ /* 0x000fea0003800000 */
.L_x_61:
[----:B---3--:R-:W4:Y:S02]  /*6140*/  LDC R2, c[0x0][0x720] ;  /* 0x0001c800ff027b82 */ /* 0x008f240000000800 */
.L_x_60:
[----:B--2---:R-:W-:Y:S02]  /*6150*/  MOV R0, RZ ;  /* 0x000000ff00007202 */ /* 0x004fe40000000f00 */
[----:B----45:R-:W-:Y:S02]  /*6160*/  MOV R22, R2 ;  /* 0x0000000200167202 */ /* 0x030fe40000000f00 */
[----:B------:R-:W-:-:S13]  /*6170*/  LOP3.LUT P0, RZ, R0, 0x9f, RZ, 0xc0, !PT ;  /* 0x0000009f00ff7812 */ /* 0x000fda000780c0ff */
[----:B------:R-:W-:Y:S05]  /*6180*/  @!P0 BRA `(.L_x_62) ;  /* 0x0000000000408947 */ /* 0x000fea0003800000 */
[----:B------:R-:W-:Y:S01]  /*6190*/  MOV R0, 0x0 ;  /* 0x0000000000007802 */ /* 0x000fe20000000f00 */
[----:B------:R-:W-:Y:S01]  /*61a0*/  ULDC.64 UR4, c[0x4][0x68] ;  /* 0x01001a0000047ab9 */ /* 0x000fe20000000a00 */
[----:B------:R-:W-:Y:S01]  /*61b0*/  ULDC.64 UR6, c[0x4][0x8] ;  /* 0x0100020000067ab9 */ /* 0x000fe20000000a00 */
[----:B------:R-:W-:Y:S01]  /*61c0*/  IMAD.U32 R4, RZ, RZ, UR4 ;  /* 0x00000004ff047e24 */ /* 0x000fe2000f8e00ff */
[----:B---3--:R2:W3:Y:S01]  /*61d0*/  LDC.64 R2, c[0x4][R0] ;  /* 0x0100000000027b82 */ /* 0x0084e20000000a00 */
[----:B------:R-:W-:Y:S01]  /*61e0*/  IMAD.U32 R5, RZ, RZ, UR5 ;  /* 0x00000005ff057e24 */ /* 0x000fe2000f8e00ff */
[----:B------:R-:W-:Y:S01]  /*61f0*/  ULDC.64 UR4, c[0x4][0x70] ;  /* 0x01001c0000047ab9 */ /* 0x000fe20000000a00 */
[----:B------:R-:W-:Y:S01]  /*6200*/  IMAD.U32 R10, RZ, RZ, UR6 ;  /* 0x00000006ff0a7e24 */ /* 0x000fe2000f8e00ff */
[----:B------:R-:W-:Y:S01]  /*6210*/  MOV R11, UR7 ;  /* 0x00000007000b7c02 */ /* 0x000fe20008000f00 */
[----:B------:R-:W-:Y:S02]  /*6220*/  IMAD.U32 R6, RZ, RZ, UR4 ;  /* 0x00000004ff067e24 */ /* 0x000fe4000f8e00ff */
[----:B------:R-:W-:-:S02]  /*6230*/  IMAD.U32 R7, RZ, RZ, UR5 ;  /* 0x00000005ff077e24 */ /* 0x000fc4000f8e00ff */
[----:B------:R-:W-:Y:S02]  /*6240*/  IMAD.MOV.U32 R8, RZ, RZ, 0x70 ;  /* 0x00000070ff087424 */ /* 0x000fe400078e00ff */
[----:B-1----:R-:W-:Y:S02]  /*6250*/  IMAD.MOV.U32 R12, RZ, RZ, 0x1 ;  /* 0x00000001ff0c7424 */ /* 0x002fe400078e00ff */
[----:B--2---:R-:W-:-:S07]  /*6260*/  IMAD.MOV.U32 R13, RZ, RZ, RZ ;  /* 0x000000ffff0d7224 */ /* 0x004fce00078e00ff */
[----:B------:R-:W-:-:S07]  /*6270*/  LEPC R20, `(.L_x_62) ;  /* 0x000000001014794e */ /* 0x000fce0000000000 */
[----:B---3--:R-:W-:Y:S05]  /*6280*/  CALL.ABS.NOINC R2 ;  /* 0x0000000002007343 */ /* 0x008fea0003c00000 */
.L_x_62:
[----:B------:R-:W-:Y:S02]  /*6290*/  IMAD.U32 R19, RZ, RZ, UR38 ;  /* 0x00000026ff137e24 */ /* 0x000fe4000f8e00ff */
[----:B------:R-:W-:-:S04]  /*62a0*/  IMAD.U32 R0, RZ, RZ, UR36 ;  /* 0x00000024ff007e24 */ /* 0x000fc8000f8e00ff */
[----:B------:R-:W-:-:S05]  /*62b0*/  IMAD R19, R0, 0x900, R19 ;  /* 0x0000090000137824 */ /* 0x000fca00078e0213 */
[----:B------:R-:W-:-:S04]  /*62c0*/  IADD3 R0, R19, -0x900, RZ ;  /* 0xfffff70013007810 */ /* 0x000fc80007ffe0ff */
        /* <DEDUP_REMOVED lines=18> */
.L_x_63:
[----:B------:R-:W2:Y:S01]  /*63f0*/  S2R R4, SR_TID.X ;  /* 0x0000000000047919 */ /* 0x000ea20000002100 */
[----:B------:R-:W-:Y:S01]  /*6400*/  ULDC.64 UR4, c[0x0][0x730] ;  /* 0x0001cc0000047ab9 */ /* 0x000fe20000000a00 */
[----:B------:R-:W-:Y:S01]  /*6410*/  IADD3 R16, R16, 0x1f, RZ ;  /* 0x0000001f10107810 */ /* 0x000fe20007ffe0ff */
[----:B------:R-:W-:Y:S01]  /*6420*/  IMAD R5, R17, 0x10, R18 ;  /* 0x0000001011057824 */ /* 0x000fe200078e0212 */
[----:B------:R-:W-:-:S04]  /*6430*/  ISETP.NE.U32.AND P0, PT, RZ, UR4, PT ;  /* 0x00000004ff007c0c */ /* 0x000fc8000bf05070 */
[----:B------:R-:W-:-:S13]  /*6440*/  ISETP.NE.AND.EX P0, PT, RZ, UR5, PT, P0 ;  /* 0x00000005ff007c0c */ /* 0x000fda000bf05300 */
[----:B------:R-:W4:Y:S01]  /*6450*/  @P0 LDC R22, c[0x0][0x720] ;  /* 0x0001c800ff160b82 */ /* 0x000f220000000800 */
[----:B------:R-:W-:Y:S01]  /*6460*/  ISETP.GT.U32.AND P0, PT, R16, 0x3e, PT ;  /* 0x0000003e1000780c */ /* 0x000fe20003f04070 */
[----:B--2---:R-:W-:Y:S01]  /*6470*/  IMAD.SHL.U32 R0, R4, 0x10, RZ ;  /* 0x0000001004007824 */ /* 0x004fe200078e00ff */
[----:B---3--:R-:W-:-:S04]  /*6480*/  SHF.R.U32.HI R3, RZ, 0x1, R4 ;  /* 0x00000001ff037819 */ /* 0x008fc80000011604 */
[C---:B------:R-:W-:Y:S02]  /*6490*/  LOP3.LUT R2, R0.reuse, 0x40, RZ, 0xc0, !PT ;  /* 0x0000004000027812 */ /* 0x040fe400078ec0ff */
[----:B------:R-:W-:Y:S02]  /*64a0*/  LOP3.LUT R0, R0, 0x80, RZ, 0xc0, !PT ;  /* 0x0000008000007812 */ /* 0x000fe400078ec0ff */
[----:B------:R-:W-:Y:S01]  /*64b0*/  LOP3.LUT R2, R2, 0x8, R3, 0xf8, !PT ;  /* 0x0000000802027812 */ /* 0x000fe200078ef803 */
[----:B------:R-:W-:Y:S02]  /*64c0*/  IMAD.SHL.U32 R3, R4, 0x2, RZ ;  /* 0x0000000204037824 */ /* 0x000fe400078e00ff */
[----:B------:R-:W-:Y:S02]  /*64d0*/  IMAD.U32 R5, R5, 0x10, R0 ;  /* 0x0000001005057824 */ /* 0x000fe400078e0000 */
[-C--:B----4-:R-:W-:Y:S01]  /*64e0*/  FMUL R0, R23, R22.reuse ;  /* 0x0000001617007220 */ /* 0x090fe20000400000 */
[-C--:B------:R-:W-:Y:S01]  /*64f0*/  FMUL R4, R27, R22.reuse ;  /* 0x000000161b047220 */ /* 0x080fe20000400000 */
[----:B------:R-:W-:Y:S01]  /*6500*/  LOP3.LUT R2, R2, 0x8, R3, 0x78, !PT ;  /* 0x0000000802027812 */ /* 0x000fe200078e7803 */
[-C--:B------:R-:W-:Y:S01]  /*6510*/  FMUL R3, R57, R22.reuse ;  /* 0x0000001639037220 */ /* 0x080fe20000400000 */
[-C--:B------:R-:W-:Y:S01]  /*6520*/  FMUL R7, R59, R22.reuse ;  /* 0x000000163b077220 */ /* 0x080fe20000400000 */
[-C--:B------:R-:W-:Y:S01]  /*6530*/  FMUL R6, R25, R22.reuse ;  /* 0x0000001619067220 */ /* 0x080fe20000400000 */
[-C--:B------:R-:W-:Y:S01]  /*6540*/  FMUL R9, R61, R22.reuse ;  /* 0x000000163d097220 */ /* 0x080fe20000400000 */
[-C--:B------:R-:W-:Y:S01]  /*6550*/  FMUL R8, R29, R22.reuse ;  /* 0x000000161d087220 */ /* 0x080fe20000400000 */
[----:B------:R-:W-:Y:S01]  /*6560*/  FMUL R11, R63, R22 ;  /* 0x000000163f0b7220 */ /* 0x000fe20000400000 */
[----:B------:R-:W-:Y:S01]  /*6570*/  IMAD.IADD R2, R2, 0x1, R5 ;  /* 0x0000000102027824 */ /* 0x000fe200078e0205 */
[----:B-1----:R-:W-:-:S02]  /*6580*/  F2FP.F16.F32.PACK_AB R12, R3, R0 ;  /* 0x00000000030c723e */ /* 0x002fc400000000ff */
[----:B------:R-:W-:Y:S02]  /*6590*/  F2FP.F16.F32.PACK_AB R13, R7, R4 ;  /* 0x00000004070d723e */ /* 0x000fe400000000ff */
[----:B------:R-:W-:Y:S02]  /*65a0*/  F2FP.F16.F32.PACK_AB R14, R9, R6 ;  /* 0x00000006090e723e */ /* 0x000fe400000000ff */
[----:B------:R-:W-:Y:S01]  /*65b0*/  F2FP.F16.F32.PACK_AB R15, R11, R8 ;  /* 0x000000080b0f723e */ /* 0x000fe200000000ff */
[----:B------:R-:W-:Y:S06]  /*65c0*/  @P0 BRA `(.L_x_64) ;  /* 0x0000000000040947 */ /* 0x000fec0003800000 */
[----:B------:R-:W-:-:S04]  /*65d0*/  DEPBAR.LE SB0, 0x0 ;  /* 0x000080000000791a */ /* 0x000fc80000000000 */
.L_x_64:
[----:B------:R-:W-:Y:S05]  /*65e0*/  WARPSYNC.ALL ;  /* 0x0000000000007948 */ /* 0x000fea0003800000 */
[----:B------:R-:W-:Y:S01]  /*65f0*/  BAR.SYNC.DEFER_BLOCKING 0x1, 0x80 ;  /* 0x0042000000007b1d */ /* 0x000fe20000010000 */
[----:B------:R-:W-:-:S05]  /*6600*/  IMAD R2, R2, 0x2, R19 ;  /* 0x0000000202027824 */ /* 0x000fca00078e0213 */
[----:B------:R-:W-:Y:S01]  /*6610*/  BSSY B0, `(.L_x_65) ;  /* 0x0000015000007945 */ /* 0x000fe20003800000 */
[----:B------:R1:W-:Y:S01]  /*6620*/  STSM.16.M88.4 [R2+-0x900], R12 ;  /* 0xfff7000c02007844 */ /* 0x0003e20000000200 */
[----:B------:R-:W-:Y:S01]  /*6630*/  @!PT LDS RZ, [RZ] ;  /* 0x00000000fffff984 */ /* 0x000fe20000000800 */
[----:B------:R-:W-:Y:S01]  /*6640*/  @!PT LDS RZ, [RZ] ;  /* 0x00000000fffff984 */ /* 0x000fe20000000800 */
[----:B------:R-:W-:Y:S01]  /*6650*/  @!PT LDS RZ, [RZ] ;  /* 0x00000000fffff984 */ /* 0x000fe20000000800 */
[----:B------:R-:W-:Y:S01]  /*6660*/  @!PT LDS RZ, [RZ] ;  /* 0x00000000fffff984 */ /* 0x000fe20000000800 */
[----:B------:R2:W-:Y:S06]  /*6670*/  MEMBAR.ALL.CTA ;  /* 0x0000000000007992 */ /* 0x0005ec0000008000 */
[----:B--2---:R-:W2:Y:S02]  /*6680*/  FENCE.VIEW.ASYNC.S ;  /* 0x00000000000073c6 */ /* 0x004ea40000000000 */
[----:B--2---:R-:W-:Y:S06]  /*6690*/  BAR.SYNC.DEFER_BLOCKING 0x1, 0x80 ;  /* 0x0042000000007b1d */ /* 0x004fec0000010000 */
[----:B------:R-:W-:Y:S05]  /*66a0*/  @P0 BRA `(.L_x_66) ;  /* 0x00000000002c0947 */ /* 0x000fea0003800000 */
[----:B------:R-:W-:Y:S01]  /*66b0*/  S2UR UR12, SR_CTAID.Z ;  /* 0x00000000000c79c3 */ /* 0x000fe20000002700 */
[----:B------:R-:W-:Y:S01]  /*66c0*/  R2UR UR8, R19 ;  /* 0x00000000130872ca */ /* 0x000fe200000e0000 */
[----:B------:R-:W-:Y:S01]  /*66d0*/  ULDC.64 UR4, c[0x0][0x198] ;  /* 0x0000660000047ab9 */ /* 0x000fe20000000a00 */
[----:B------:R-:W-:Y:S02]  /*66e0*/  USHF.L.U32 UR10, UR37, 0x6, URZ ;  /* 0x00000006250a7899 */ /* 0x000fe4000800063f */
[----:B------:R-:W-:Y:S01]  /*66f0*/  UIADD3 UR4, UP0, UR4, 0x670, URZ ;  /* 0x0000067004047890 */ /* 0x000fe2000ff1e03f */
[----:B------:R-:W-:Y:S02]  /*6700*/  UMOV UR9, URZ ;  /* 0x0000003f00097c82 */ /* 0x000fe40008000000 */
[----:B------:R-:W2:Y:S01]  /*6710*/  S2UR UR11, SR_CTAID.Y ;  /* 0x00000000000b79c3 */ /* 0x000ea20000002600 */
[----:B------:R-:W-:-:S05]  /*6720*/  UIADD3.X UR5, URZ, UR5, URZ, UP0, !UPT ;  /* 0x000000053f057290 */ /* 0x000fca00087fe43f */
[----:B------:R-:W-:-:S09]  /*6730*/  UIADD3 UR8, UR8, -0x900, URZ ;  /* 0xfffff70008087890 */ /* 0x000fd2000fffe03f */
[----:B--2---:R2:W-:Y:S02]  /*6740*/  UTMASTG.4D [UR8], [UR4] ;  /* 0x00000008040073b5 */ /* 0x0045e40008018000 */
[----:B--2---:R0:W-:Y:S02]  /*6750*/  UTMACMDFLUSH ;  /* 0x00000000000079b7 */ /* 0x0041e40000000000 */
.L_x_66:
[----:B------:R-:W-:Y:S05]  /*6760*/  BSYNC B0 ;  /* 0x0000000000007941 */ /* 0x000fea0003800000 */
.L_x_65:
[----:B------:R-:W-:Y:S01]  /*6770*/  UIADD3 UR36, UR36, -0x1, URZ ;  /* 0xffffffff24247890 */ /* 0x000fe2000fffe03f */
[----:B------:R-:W-:-:S04]  /*6780*/  DEPBAR.LE SB0, 0x0 ;  /* 0x000080000000791a */ /* 0x000fc80000000000 */
[----:B------:R-:W-:-:S04]  /*6790*/  USHF.L.U32 UR4, UR36, 0x3, URZ ;  /* 0x0000000324047899 */ /* 0x000fc8000800063f */
[----:B------:R-:W-:-:S04]  /*67a0*/  ULOP3.LUT UR4, UR4, 0x8, URZ, 0xe2, !UPT ;  /* 0x0000000804047892 */ /* 0x000fc8000f8ee23f */
[----:B------:R-:W-:-:S06]  /*67b0*/  ULOP3.LUT UR4, UR4, 0x18, URZ, 0x3c, !UPT ;  /* 0x0000001804047892 */ /* 0x000fcc000f8e3c3f */
[----:B------:R-:W-:-:S04]  /*67c0*/  IMAD.U32 R0, RZ, RZ, UR4 ;  /* 0x00000004ff007e24 */ /* 0x000fc8000f8e00ff */
[----:B------:R-:W-:Y:S01]  /*67d0*/  SYNCS.ARRIVE.TRANS64.A1T0 RZ, [R0+UR38+0x3890], RZ ;  /* 0x003890ff00ff79a7 */ /* 0x000fe20008100026 */
[----:B------:R-:W-:Y:S05]  /*67e0*/  EXIT ;  /* 0x000000000000794d */ /* 0x000fea0003800000 */
.L_x_6:
[----:B------:R-:W-:-:S08]  /*67f0*/  UISETP.NE.AND UP0, UPT, UR10, 0x1, UPT ;  /* 0x000000010a00788c */ /* 0x000fd0000bf05270 */
[----:B------:R-:W1:-:S00]  /*6800*/  USETMAXREG.DEALLOC.CTAPOOL 0x18 ;  /* 0x00000018000079c8 */ /* 0x000e4000080e0500 */
[----:B------:R-:W-:-:S13]  /*6810*/  PLOP3.LUT P0, PT, PT, PT, UP0, 0x80, 0x0 ;  /* 0x000000000000781c */ /* 0x000fda0003f0f008 */
[----:B------:R-:W-:Y:S05]  /*6820*/  @P0 EXIT ;  /* 0x000000000000094d */ /* 0x000fea0003800000 */
[----:B------:R-:W2:Y:S01]  /*6830*/  S2UR UR11, SR_CTAID.X ;  /* 0x00000000000b79c3 */ /* 0x000ea20000002500 */
[----:B------:R-:W-:Y:S01]  /*6840*/  ULDC UR4, c[0x0][0x28c] ;  /* 0x0000a30000047ab9 */ /* 0x000fe20000000800 */
[----:B------:R-:W-:Y:S01]  /*6850*/  ELECT P3, URZ, PT ;  /* 0x00000000003f782f */ /* 0x000fe20003860000 */
[----:B------:R-:W-:Y:S01]  /*6860*/  BSSY B0, `(.L_x_67) ;  /* 0x0000030000007945 */ /* 0x000fe20003800000 */
[----:B------:R-:W-:Y:S01]  /*6870*/  UIADD3 UR5, UR4, 0x3f, URZ ;  /* 0x0000003f04057890 */ /* 0x000fe2000fffe03f */
[----:B-1----:R-:W-:Y:S02]  /*6880*/  CS2R R2, SRZ ;  /* 0x0000000000027805 */ /* 0x002fe4000001ff00 */
[----:B------:R-:W-:Y:S01]  /*6890*/  MOV R7, RZ ;  /* 0x000000ff00077202 */ /* 0x000fe20000000f00 */
[----:B------:R-:W-:Y:S01]  /*68a0*/  USHF.R.S32.HI UR7, URZ, 0x1f, UR5 ;  /* 0x0000001f3f077899 */ /* 0x000fe20008011405 */
[----:B------:R-:W1:Y:S03]  /*68b0*/  S2UR UR20, SR_CTAID.Y ;  /* 0x00000000001479c3 */ /* 0x000e660000002600 */
[----:B------:R-:W-:-:S04]  /*68c0*/  ULEA.HI UR7, UR7, UR5, URZ, 0x6 ;  /* 0x0000000507077291 */ /* 0x000fc8000f8f303f */
[----:B------:R-:W-:Y:S01]  /*68d0*/  USHF.R.S32.HI UR7, URZ, 0x6, UR7 ;  /* 0x000000063f077899 */ /* 0x000fe20008011407 */
[----:B------:R-:W3:Y:S01]  /*68e0*/  S2UR UR21, SR_CTAID.Z ;  /* 0x00000000001579c3 */ /* 0x000ee20000002700 */
[----:B--2---:R-:W-:-:S04]  /*68f0*/  USHF.L.U32 UR11, UR11, 0x7, URZ ;  /* 0x000000070b0b7899 */ /* 0x004fc8000800063f */
[----:B------:R-:W-:-:S04]  /*6900*/  UIADD3 UR4, UR11, 0xbf, URZ ;  /* 0x000000bf0b047890 */ /* 0x000fc8000fffe03f */
[----:B------:R-:W-:-:S04]  /*6910*/  USHF.R.U32.HI UR4, URZ, 0x6, UR4 ;  /* 0x000000063f047899 */ /* 0x000fc80008011604 */
[----:B------:R-:W-:-:S04]  /*6920*/  UISETP.LT.AND UP0, UPT, UR4, UR7, UPT ;  /* 0x000000070400728c */ /* 0x000fc8000bf01270 */
[----:B------:R-:W-:Y:S01]  /*6930*/  USEL UR4, UR4, UR7, UP0 ;  /* 0x0000000704047287 */ /* 0x000fe20008000000 */
[----:B-1-3--:R-:W-:Y:S11]  /*6940*/  @!P3 BRA `(.L_x_68) ;  /* 0x000000000084b947 */ /* 0x00aff60003800000 */
[----:B------:R-:W1:Y:S01]  /*6950*/  S2R R4, SR_CgaCtaId ;  /* 0x0000000000047919 */ /* 0x000e620000008800 */
[----:B------:R-:W-:Y:S01]  /*6960*/  MOV R3, 0x400 ;  /* 0x0000040000037802 */ /* 0x000fe20000000f00 */
[----:B------:R-:W-:-:S03]  /*6970*/  IMAD.MOV.U32 R5, RZ, RZ, 0x1 ;  /* 0x00000001ff057424 */ /* 0x000fc600078e00ff */
[----:B-1----:R-:W-:Y:S02]  /*6980*/  LEA R4, R4, R3, 0x18 ;  /* 0x0000000304047211 */ /* 0x002fe400078ec0ff */
[----:B------:R-:W-:-:S04]  /*6990*/  SHF.L.U32 R3, R5, 0x1f, RZ ;  /* 0x0000001f05037819 */ /* 0x000fc800000006ff */
[----:B------:R-:W1:Y:S02]  /*69a0*/  SYNCS.PHASECHK.TRANS64.TRYWAIT P0, [R4+URZ+0x3860], R3 ;  /* 0x00386003040075a7 */ /* 0x000e64000800017f */
[----:B-1----:R-:W-:Y:S05]  /*69b0*/  @!P0 BRA `(.L_x_69) ;  /* 0x0000001000848947 */ /* 0x002fea0003800000 */
.L_x_106:
[----:B------:R-:W-:Y:S01]  /*69c0*/  ULOP3.LUT UR5, UR6, 0x2, URZ, 0xfc, !UPT ;  /* 0x0000000206057892 */ /* 0x000fe2000f8efc3f */
[----:B-1----:R-:W-:-:S03]  /*69d0*/  @P2 IMAD.MOV.U32 R3, RZ, RZ, 0x800 ;  /* 0x00000800ff032424 */ /* 0x002fc600078e00ff */
[----:B------:R-:W-:Y:S01]  /*69e0*/  UPRMT UR5, UR5, 0x9910, URZ ;  /* 0x0000991005057896 */ /* 0x000fe2000800003f */
[----:B------:R1:W-:Y:S03]  /*69f0*/  @P2 SYNCS.ARRIVE.TRANS64 RZ, [R4+URZ+0x3850], R3 ;  /* 0x0038500304ff29a7 */ /* 0x0003e6000800003f */
[----:B------:R-:W-:-:S06]  /*6a00*/  UISETP.NE.AND UP0, UPT, UR5, 0x2, UPT ;  /* 0x000000020500788c */ /* 0x000fcc000bf05270 */
[----:B------:R-:W-:-:S13]  /*6a10*/  PLOP3.LUT P0, PT, PT, PT, UP0, 0x80, 0x0 ;  /* 0x000000000000781c */ /* 0x000fda0003f0f008 */
[----:B-1----:R-:W-:Y:S05]  /*6a20*/  @P0 BRA `(.L_x_70) ;  /* 0x0000000000040947 */ /* 0x002fea0003800000 */
[----:B------:R-:W-:Y:S01]  /*6a30*/  BPT.TRAP 0x1 ;  /* 0x000000040000795c */ /* 0x000fe20000300000 */
.L_x_70:
[----:B------:R-:W-:-:S04]  /*6a40*/  LOP3.LUT P0, RZ, R0, 0x1f, RZ, 0xc0, !PT ;  /* 0x0000001f00ff7812 */ /* 0x000fc8000780c0ff */
[----:B------:R-:W-:-:S13]  /*6a50*/  PLOP3.LUT P0, PT, P0, P2, PT, 0x2a, 0x0 ;  /* 0x000000000000781c */ /* 0x000fda0000704572 */
[----:B------:R-:W-:Y:S05]  /*6a60*/  @P0 BRA `(.L_x_71) ;  /* 0x0000000000040947 */ /* 0x000fea0003800000 */
[----:B------:R-:W-:Y:S01]  /*6a70*/  BPT.TRAP 0x1 ;  /* 0x000000040000795c */ /* 0x000fe20000300000 */
.L_x_71:
[----:B------:R-:W-:Y:S01]  /*6a80*/  R2UR UR8, R4 ;  /* 0x00000000040872ca */ /* 0x000fe200000e0000 */
[----:B------:R-:W-:Y:S01]  /*6a90*/  ULDC.64 UR12, c[0x0][0x198] ;  /* 0x00006600000c7ab9 */ /* 0x000fe20000000a00 */
[----:B------:R-:W-:Y:S01]  /*6aa0*/  UMOV UR16, 0x0 ;  /* 0x0000000000107882 */ /* 0x000fe20000000000 */
[----:B------:R-:W-:Y:S01]  /*6ab0*/  UIADD3 UR14, UP0, UR12, 0xf0, URZ ;  /* 0x000000f00c0e7890 */ /* 0x000fe2000ff1e03f */
[----:B------:R-:W-:Y:S01]  /*6ac0*/  IMAD.MOV.U32 R3, RZ, RZ, 0x1 ;  /* 0x00000001ff037424 */ /* 0x000fe200078e00ff */
[----:B------:R-:W-:Y:S01]  /*6ad0*/  UMOV UR17, 0x10000000 ;  /* 0x1000000000117882 */ /* 0x000fe20000000000 */
[----:B------:R-:W-:Y:S01]  /*6ae0*/  UMOV UR10, URZ ;  /* 0x0000003f000a7c82 */ /* 0x000fe20008000000 */
[----:B------:R-:W-:Y:S01]  /*6af0*/  UIADD3.X UR15, URZ, UR13, URZ, UP0, !UPT ;  /* 0x0000000d3f0f7290 */ /* 0x000fe200087fe43f */
[----:B------:R-:W-:Y:S01]  /*6b00*/  IMAD.MOV.U32 R7, RZ, RZ, 0x40 ;  /* 0x00000040ff077424 */ /* 0x000fe200078e00ff */
[----:B------:R-:W-:Y:S01]  /*6b10*/  UMOV UR12, UR20 ;  /* 0x00000014000c7c82 */ /* 0x000fe20008000000 */
[----:B------:R-:W-:-:S03]  /*6b20*/  UMOV UR13, UR21 ;  /* 0x00000015000d7c82 */ /* 0x000fc60008000000 */
[----:B------:R-:W-:-:S09]  /*6b30*/  UIADD3 UR9, UR8, 0x3850, URZ ;  /* 0x0000385008097890 */ /* 0x000fd2000fffe03f */
[----:B------:R1:W-:Y:S02]  /*6b40*/  UTMALDG.4D [UR8], [UR14], desc[UR16] ;  /* 0x000010080e0075b4 */ /* 0x0003e40008019000 */
[----:B-1----:R-:W-:Y:S01]  /*6b50*/  NOP ;  /* 0x0000000000007918 */ /* 0x002fe20000000000 */
.L_x_68:
[----:B------:R-:W-:Y:S05]  /*6b60*/  BSYNC B0 ;  /* 0x0000000000007941 */ /* 0x000fea0003800000 */
.L_x_67:
[----:B------:R-:W-:Y:S01]  /*6b70*/  ISETP.LT.AND P4, PT, RZ, UR4, P3 ;  /* 0x00000004ff007c0c */ /* 0x000fe20009f81270 */
[----:B------:R-:W-:-:S12]  /*6b80*/  BSSY B0, `(.L_x_72) ;  /* 0x0000022000007945 */ /* 0x000fd80003800000 */
[----:B------:R-:W-:Y:S05]  /*6b90*/  @!P4 BRA `(.L_x_73) ;  /* 0x000000000080c947 */ /* 0x000fea0003800000 */
[----:B------:R-:W1:Y:S01]  /*6ba0*/  S2R R5, SR_CgaCtaId ;  /* 0x0000000000057919 */ /* 0x000e620000008800 */
[----:B------:R-:W-:-:S04]  /*6bb0*/  MOV R2, 0x400 ;  /* 0x0000040000027802 */ /* 0x000fc80000000f00 */
[----:B-1----:R-:W-:Y:S01]  /*6bc0*/  LEA R2, R5, R2, 0x18 ;  /* 0x0000000205027211 */ /* 0x002fe200078ec0ff */
[----:B------:R-:W-:-:S05]  /*6bd0*/  IMAD.MOV.U32 R5, RZ, RZ, 0x1 ;  /* 0x00000001ff057424 */ /* 0x000fca00078e00ff */
[----:B------:R-:W-:-:S04]  /*6be0*/  SHF.L.U32 R5, R5, 0x1f, RZ ;  /* 0x0000001f05057819 */ /* 0x000fc800000006ff */
[----:B------:R-:W1:Y:S02]  /*6bf0*/  SYNCS.PHASECHK.TRANS64.TRYWAIT P0, [R2+URZ+0x3828], R5 ;  /* 0x00382805020075a7 */ /* 0x000e64000800017f */
[----:B-1----:R-:W-:Y:S05]  /*6c00*/  @!P0 BRA `(.L_x_74) ;  /* 0x0000001000048947 */ /* 0x002fea0003800000 */
.L_x_107:
[----:B------:R-:W-:Y:S01]  /*6c10*/  ULOP3.LUT UR5, UR6, 0x2, URZ, 0xfc, !UPT ;  /* 0x0000000206057892 */ /* 0x000fe2000f8efc3f */
[----:B-1----:R-:W-:-:S03]  /*6c20*/  @P2 MOV R5, 0x800 ;  /* 0x0000080000052802 */ /* 0x002fc60000000f00 */
[----:B------:R-:W-:Y:S01]  /*6c30*/  UPRMT UR5, UR5, 0x9910, URZ ;  /* 0x0000991005057896 */ /* 0x000fe2000800003f */
[----:B------:R1:W-:Y:S03]  /*6c40*/  @P2 SYNCS.ARRIVE.TRANS64 RZ, [R2+URZ+0x3800], R5 ;  /* 0x0038000502ff29a7 */ /* 0x0003e6000800003f */
[----:B------:R-:W-:-:S06]  /*6c50*/  UISETP.NE.AND UP0, UPT, UR5, 0x2, UPT ;  /* 0x000000020500788c */ /* 0x000fcc000bf05270 */
[----:B------:R-:W-:-:S13]  /*6c60*/  PLOP3.LUT P0, PT, PT, PT, UP0, 0x80, 0x0 ;  /* 0x000000000000781c */ /* 0x000fda0003f0f008 */
[----:B-1----:R-:W-:Y:S05]  /*6c70*/  @P0 BRA `(.L_x_75) ;  /* 0x0000000000040947 */ /* 0x002fea0003800000 */
[----:B------:R-:W-:Y:S01]  /*6c80*/  BPT.TRAP 0x1 ;  /* 0x000000040000795c */ /* 0x000fe20000300000 */
.L_x_75:
[----:B------:R-:W-:-:S04]  /*6c90*/  LOP3.LUT P0, RZ, R0, 0x1f, RZ, 0xc0, !PT ;  /* 0x0000001f00ff7812 */ /* 0x000fc8000780c0ff */
[----:B------:R-:W-:-:S13]  /*6ca0*/  PLOP3.LUT P0, PT, P0, P2, PT, 0x2a, 0x0 ;  /* 0x000000000000781c */ /* 0x000fda0000704572 */
[----:B------:R-:W-:Y:S05]  /*6cb0*/  @P0 BRA `(.L_x_76) ;  /* 0x0000000000040947 */ /* 0x000fea0003800000 */
[----:B------:R-:W-:Y:S01]  /*6cc0*/  BPT.TRAP 0x1 ;  /* 0x000000040000795c */ /* 0x000fe20000300000 */
.L_x_76:
        /* <DEDUP_REMOVED lines=8> */
[----:B------:R-:W-:-:S05]  /*6d50*/  UMOV UR19, URZ ;  /* 0x0000003f00137c82 */ /* 0x000fca0008000000 */
[----:B------:R-:W-:Y:S02]  /*6d60*/  UIADD3 UR16, UR17, 0x1000, URZ ;  /* 0x0000100011107890 */ /* 0x000fe4000fffe03f */
[----:B------:R-:W-:-:S09]  /*6d70*/  UIADD3 UR17, UR17, 0x3800, URZ ;  /* 0x0000380011117890 */ /* 0x000fd2000fffe03f */
[----:B------:R1:W-:Y:S02]  /*6d80*/  UTMALDG.4D [UR16], [UR8], desc[UR12] ;  /* 0x00000c10080075b4 */ /* 0x0003e40008019000 */
[----:B-1----:R-:W-:Y:S01]  /*6d90*/  NOP ;  /* 0x0000000000007918 */ /* 0x002fe20000000000 */
.L_x_73:
[----:B------:R-:W-:Y:S05]  /*6da0*/  BSYNC B0 ;  /* 0x0000000000007941 */ /* 0x000fea0003800000 */
.L_x_72:
[----:B------:R-:W-:Y:S04]  /*6db0*/  BSSY B0, `(.L_x_77) ;  /* 0x0000025000007945 */ /* 0x000fe80003800000 */
[----:B------:R-:W-:Y:S05]  /*6dc0*/  @!P3 BRA `(.L_x_78) ;  /* 0x00000000008cb947 */ /* 0x000fea0003800000 */
[----:B------:R-:W1:Y:S01]  /*6dd0*/  S2R R5, SR_CgaCtaId ;  /* 0x0000000000057919 */ /* 0x000e620000008800 */
[----:B------:R-:W-:-:S04]  /*6de0*/  MOV R4, 0x400 ;  /* 0x0000040000047802 */ /* 0x000fc80000000f00 */
[----:B-1----:R-:W-:Y:S01]  /*6df0*/  LEA R6, R5, R4, 0x18 ;  /* 0x0000000405067211 */ /* 0x002fe200078ec0ff */
[----:B------:R-:W-:-:S04]  /*6e00*/  IMAD.MOV.U32 R5, RZ, RZ, 0x1 ;  /* 0x00000001ff057424 */ /* 0x000fc800078e00ff */
[----:B------:R-:W-:Y:S01]  /*6e10*/  IMAD R4, R3, 0x8, R6 ;  /* 0x0000000803047824 */ /* 0x000fe200078e0206 */
[----:B------:R-:W-:-:S04]  /*6e20*/  SHF.L.U32 R5, R5, 0x1f, RZ ;  /* 0x0000001f05057819 */ /* 0x000fc800000006ff */
[----:B------:R-:W1:Y:S02]  /*6e30*/  SYNCS.PHASECHK.TRANS64.TRYWAIT P0, [R4+URZ+0x3860], R5 ;  /* 0x00386005040075a7 */ /* 0x000e64000800017f */
[----:B-1----:R-:W-:Y:S05]  /*6e40*/  @!P0 BRA `(.L_x_79) ;  /* 0x0000000c00888947 */ /* 0x002fea0003800000 */
.L_x_108:
        /* <DEDUP_REMOVED lines=8> */
.L_x_80:
[----:B------:R-:W-:-:S04]  /*6ed0*/  LOP3.LUT P0, RZ, R0, 0x1f, RZ, 0xc0, !PT ;  /* 0x0000001f00ff7812 */ /* 0x000fc8000780c0ff */
[----:B------:R-:W-:-:S13]  /*6ee0*/  PLOP3.LUT P0, PT, P0, P2, PT, 0x2a, 0x0 ;  /* 0x000000000000781c */ /* 0x000fda0000704572 */
[----:B------:R-:W-:Y:S05]  /*6ef0*/  @P0 BRA `(.L_x_81) ;  /* 0x0000000000040947 */ /* 0x000fea0003800000 */
[----:B------:R-:W-:Y:S01]  /*6f00*/  BPT.TRAP 0x1 ;  /* 0x000000040000795c */ /* 0x000fe20000300000 */
.L_x_81:
[----:B------:R-:W-:Y:S01]  /*6f10*/  R2UR UR16, R3 ;  /* 0x00000000031072ca */ /* 0x000fe200000e0000 */
[----:B------:R-:W-:Y:S01]  /*6f20*/  ULDC.64 UR8, c[0x0][0x198] ;  /* 0x0000660000087ab9 */ /* 0x000fe20000000a00 */
[----:B------:R-:W-:Y:S01]  /*6f30*/  R2UR UR5, R6 ;  /* 0x00000000060572ca */ /* 0x000fe200000e0000 */
[----:B------:R-:W-:Y:S01]  /*6f40*/  UIADD3 UR8, UP0, UR8, 0xf0, URZ ;  /* 0x000000f008087890 */ /* 0x000fe2000ff1e03f */
[----:B------:R-:W-:Y:S01]  /*6f50*/  R2UR UR19, R7 ;  /* 0x00000000071372ca */ /* 0x000fe200000e0000 */
[----:B------:R-:W-:Y:S01]  /*6f60*/  UMOV UR12, 0x0 ;  /* 0x00000000000c7882 */ /* 0x000fe20000000000 */
[----:B------:R-:W-:Y:S01]  /*6f70*/  R2UR UR17, R4 ;  /* 0x00000000041172ca */ /* 0x000fe200000e0000 */
[----:B------:R-:W-:Y:S01]  /*6f80*/  UIADD3.X UR9, URZ, UR9, URZ, UP0, !UPT ;  /* 0x000000093f097290 */ /* 0x000fe200087fe43f */
[----:B------:R-:W-:Y:S01]  /*6f90*/  UMOV UR13, 0x10000000 ;  /* 0x10000000000d7882 */ /* 0x000fe20000000000 */
[----:B------:R-:W-:-:S06]  /*6fa0*/  UMOV UR18, URZ ;  /* 0x0000003f00127c82 */ /* 0x000fcc0008000000 */
[----:B------:R-:W-:Y:S02]  /*6fb0*/  ULEA UR16, UR16, UR5, 0xb ;  /* 0x0000000510107291 */ /* 0x000fe4000f8e583f */
[----:B------:R-:W-:Y:S02]  /*6fc0*/  UIADD3 UR19, UR11, UR19, URZ ;  /* 0x000000130b137290 */ /* 0x000fe4000fffe03f */
[----:B------:R-:W-:-:S09]  /*6fd0*/  UIADD3 UR17, UR17, 0x3850, URZ ;  /* 0x0000385011117890 */ /* 0x000fd2000fffe03f */
[----:B------:R1:W-:Y:S02]  /*6fe0*/  UTMALDG.4D [UR16], [UR8], desc[UR12] ;  /* 0x00000c10080075b4 */ /* 0x0003e40008019000 */
[----:B-1----:R-:W-:Y:S01]  /*6ff0*/  NOP ;  /* 0x0000000000007918 */ /* 0x002fe20000000000 */
.L_x_78:
[----:B------:R-:W-:Y:S05]  /*7000*/  BSYNC B0 ;  /* 0x0000000000007941 */ /* 0x000fea0003800000 */
.L_x_77:
[----:B------:R-:W-:Y:S01]  /*7010*/  BSSY B0, `(.L_x_82) ;  /* 0x0000027000007945 */ /* 0x000fe20003800000 */
[----:B------:R-:W-:-:S03]  /*7020*/  IMAD.MOV.U32 R8, RZ, RZ, RZ ;  /* 0x000000ffff087224 */ /* 0x000fc600078e00ff */
[----:B------:R-:W-:Y:S05]  /*7030*/  @!P4 BRA `(.L_x_83) ;  /* 0x000000000090c947 */ /* 0x000fea0003800000 */
[----:B------:R-:W1:Y:S01]  /*7040*/  S2R R4, SR_CgaCtaId ;  /* 0x0000000000047919 */ /* 0x000e620000008800 */
[----:B------:R-:W-:-:S04]  /*7050*/  MOV R3, 0x400 ;  /* 0x0000040000037802 */ /* 0x000fc80000000f00 */
[----:B-1----:R-:W-:Y:S02]  /*7060*/  LEA R5, R4, R3, 0x18 ;  /* 0x0000000304057211 */ /* 0x002fe400078ec0ff */
[----:B------:R-:W-:-:S03]  /*7070*/  MOV R4, 0x1 ;  /* 0x0000000100047802 */ /* 0x000fc60000000f00 */
[----:B------:R-:W-:Y:S01]  /*7080*/  IMAD R3, R2, 0x8, R5 ;  /* 0x0000000802037824 */ /* 0x000fe200078e0205 */
[----:B------:R-:W-:-:S04]  /*7090*/  SHF.L.U32 R4, R4, 0x1f, RZ ;  /* 0x0000001f04047819 */ /* 0x000fc800000006ff */
[----:B------:R-:W1:Y:S02]  /*70a0*/  SYNCS.PHASECHK.TRANS64.TRYWAIT P0, [R3+URZ+0x3828], R4 ;  /* 0x00382804030075a7 */ /* 0x000e64000800017f */
[----:B-1----:R-:W-:Y:S05]  /*70b0*/  @!P0 BRA `(.L_x_84) ;  /* 0x0000000c00008947 */ /* 0x002fea0003800000 */
.L_x_109:
        /* <DEDUP_REMOVED lines=8> */
.L_x_85:
[----:B------:R-:W-:-:S04]  /*7140*/  LOP3.LUT P0, RZ, R0, 0x1f, RZ, 0xc0, !PT ;  /* 0x0000001f00ff7812 */ /* 0x000fc8000780c0ff */
[----:B------:R-:W-:-:S13]  /*7150*/  PLOP3.LUT P0, PT, P0, P2, PT, 0x2a, 0x0 ;  /* 0x000000000000781c */ /* 0x000fda0000704572 */
[----:B------:R-:W-:Y:S05]  /*7160*/  @P0 BRA `(.L_x_86) ;  /* 0x0000000000040947 */ /* 0x000fea0003800000 */
[----:B------:R-:W-:Y:S01]  /*7170*/  BPT.TRAP 0x1 ;  /* 0x000000040000795c */ /* 0x000fe20000300000 */
.L_x_86:
[C---:B------:R-:W-:Y:S01]  /*7180*/  IMAD R5, R2.reuse, 0x800, R5 ;  /* 0x0000080002057824 */ /* 0x040fe200078e0205 */
[----:B------:R-:W-:Y:S01]  /*7190*/  R2UR UR17, R3 ;  /* 0x00000000031172ca */ /* 0x000fe200000e0000 */
[----:B------:R-:W-:Y:S01]  /*71a0*/  ULDC.64 UR8, c[0x0][0x198] ;  /* 0x0000660000087ab9 */ /* 0x000fe20000000a00 */
[----:B------:R-:W-:Y:S01]  /*71b0*/  UMOV UR12, 0x0 ;  /* 0x00000000000c7882 */ /* 0x000fe20000000000 */
[----:B------:R-:W-:Y:S01]  /*71c0*/  UIADD3 UR8, UP0, UR8, 0x2f0, URZ ;  /* 0x000002f008087890 */ /* 0x000fe2000ff1e03f */
[----:B------:R-:W-:Y:S01]  /*71d0*/  R2UR UR16, R5 ;  /* 0x00000000051072ca */ /* 0x000fe200000e0000 */
[----:B------:R-:W-:Y:S01]  /*71e0*/  UMOV UR13, 0x10000000 ;  /* 0x10000000000d7882 */ /* 0x000fe20000000000 */
[----:B------:R-:W-:Y:S01]  /*71f0*/  UMOV UR18, URZ ;  /* 0x0000003f00127c82 */ /* 0x000fe20008000000 */
[----:B------:R-:W-:Y:S01]  /*7200*/  UIADD3.X UR9, URZ, UR9, URZ, UP0, !UPT ;  /* 0x000000093f097290 */ /* 0x000fe200087fe43f */
[----:B------:R-:W-:Y:S01]  /*7210*/  IMAD.MOV.U32 R8, RZ, RZ, 0x1 ;  /* 0x00000001ff087424 */ /* 0x000fe200078e00ff */
[----:B------:R-:W-:Y:S01]  /*7220*/  UMOV UR19, URZ ;  /* 0x0000003f00137c82 */ /* 0x000fe20008000000 */
[----:B------:R-:W-:-:S03]  /*7230*/  VIADD R2, R2, 0x1 ;  /* 0x0000000102027836 */ /* 0x000fc60000000000 */
[----:B------:R-:W-:-:S04]  /*7240*/  UIADD3 UR17, UR17, 0x3800, URZ ;  /* 0x0000380011117890 */ /* 0x000fc8000fffe03f */
[----:B------:R-:W-:-:S09]  /*7250*/  UIADD3 UR16, UR16, 0x1000, URZ ;  /* 0x0000100010107890 */ /* 0x000fd2000fffe03f */
[----:B------:R1:W-:Y:S02]  /*7260*/  UTMALDG.4D [UR16], [UR8], desc[UR12] ;  /* 0x00000c10080075b4 */ /* 0x0003e40008019000 */
[----:B-1----:R-:W-:Y:S01]  /*7270*/  NOP ;  /* 0x0000000000007918 */ /* 0x002fe20000000000 */
.L_x_83:
[----:B------:R-:W-:Y:S05]  /*7280*/  BSYNC B0 ;  /* 0x0000000000007941 */ /* 0x000fea0003800000 */
.L_x_82:
[----:B------:R-:W-:-:S04]  /*7290*/  MOV R3, UR4 ;  /* 0x0000000400037c02 */ /* 0x000fc80008000f00 */
[----:B------:R-:W-:-:S13]  /*72a0*/  ISETP.GE.AND P0, PT, R3, 0x2, PT ;  /* 0x000000020300780c */ /* 0x000fda0003f06270 */
[----:B------:R-:W-:Y:S05]  /*72b0*/  @!P0 EXIT ;  /* 0x000000000000894d */ /* 0x000fea0003800000 */
[----:B------:R-:W-:Y:S01]  /*72c0*/  USHF.L.U32 UR5, UR4, 0x1, URZ ;  /* 0x0000000104057899 */ /* 0x000fe2000800063f */
[----:B------:R-:W-:Y:S01]  /*72d0*/  IMAD.U32 R3, RZ, RZ, UR6 ;  /* 0x00000006ff037e24 */ /* 0x000fe2000f8e00ff */
[----:B------:R-:W-:Y:S01]  /*72e0*/  LOP3.LUT P0, RZ, R0, 0x1f, RZ, 0xc0, !PT ;  /* 0x0000001f00ff7812 */ /* 0x000fe2000780c0ff */
[----:B------:R-:W-:Y:S01]  /*72f0*/  BSSY B0, `(.L_x_87) ;  /* 0x0000056000007945 */ /* 0x000fe20003800000 */
[----:B------:R-:W-:Y:S02]  /*7300*/  IMAD.MOV.U32 R0, RZ, RZ, 0x1 ;  /* 0x00000001ff007424 */ /* 0x000fe400078e00ff */
[----:B------:R-:W-:Y:S01]  /*7310*/  PLOP3.LUT P0, PT, P0, P2, PT, 0x2a, 0x0 ;  /* 0x000000000000781c */ /* 0x000fe20000704572 */
[----:B------:R-:W-:Y:S01]  /*7320*/  IMAD.U32 R9, RZ, RZ, UR5 ;  /* 0x00000005ff097e24 */ /* 0x000fe2000f8e00ff */
[----:B------:R-:W-:-:S11]  /*7330*/  LOP3.LUT R3, R3, 0x2, RZ, 0xfc, !PT ;  /* 0x0000000203037812 */ /* 0x000fd600078efcff */
.L_x_98:
[----:B------:R-:W-:Y:S04]  /*7340*/  BSSY B1, `(.L_x_88) ;  /* 0x0000025000017945 */ /* 0x000fe80003800000 */
[----:B------:R-:W-:Y:S05]  /*7350*/  @!P3 BRA `(.L_x_89) ;  /* 0x00000000008cb947 */ /* 0x000fea0003800000 */
[----:B------:R-:W1:Y:S01]  /*7360*/  S2R R5, SR_CgaCtaId ;  /* 0x0000000000057919 */ /* 0x000e620000008800 */
[----:B------:R-:W-:-:S04]  /*7370*/  MOV R4, 0x400 ;  /* 0x0000040000047802 */ /* 0x000fc80000000f00 */
[----:B-1----:R-:W-:Y:S02]  /*7380*/  LEA R5, R5, R4, 0x18 ;  /* 0x0000000405057211 */ /* 0x002fe400078ec0ff */
[----:B------:R-:W-:-:S03]  /*7390*/  SHF.L.U32 R4, R0, 0x1f, RZ ;  /* 0x0000001f00047819 */ /* 0x000fc600000006ff */
[----:B------:R-:W-:-:S04]  /*73a0*/  IMAD R7, R2, 0x8, R5 ;  /* 0x0000000802077824 */ /* 0x000fc800078e0205 */
[----:B------:R-:W1:Y:S02]  /*73b0*/  SYNCS.PHASECHK.TRANS64.TRYWAIT P4, [R7+URZ+0x3828], R4 ;  /* 0x00382804070075a7 */ /* 0x000e64000808017f */
[----:B-1----:R-:W-:Y:S05]  /*73c0*/  @!P4 BRA `(.L_x_90) ;  /* 0x000000080050c947 */ /* 0x002fea0003800000 */
.L_x_110:
[----:B-1----:R-:W-:-:S04]  /*73d0*/  @P2 IMAD.MOV.U32 R4, RZ, RZ, 0x800 ;  /* 0x00000800ff042424 */ /* 0x002fc800078e00ff */
[----:B------:R1:W-:Y:S02]  /*73e0*/  @P2 SYNCS.ARRIVE.TRANS64 RZ, [R7+URZ+0x3800], R4 ;  /* 0x0038000407ff29a7 */ /* 0x0003e4000800003f */
[----:B-1----:R-:W-:-:S04]  /*73f0*/  PRMT R4, R3, 0x9910, RZ ;  /* 0x0000991003047816 */ /* 0x002fc800000000ff */
[----:B------:R-:W-:-:S13]  /*7400*/  ISETP.NE.AND P4, PT, R4, 0x2, PT ;  /* 0x000000020400780c */ /* 0x000fda0003f85270 */
[----:B------:R-:W-:Y:S05]  /*7410*/  @P4 BRA `(.L_x_91) ;  /* 0x0000000000044947 */ /* 0x000fea0003800000 */
[----:B------:R-:W-:Y:S01]  /*7420*/  BPT.TRAP 0x1 ;  /* 0x000000040000795c */ /* 0x000fe20000300000 */
.L_x_91:
[----:B------:R-:W-:Y:S05]  /*7430*/  @P0 BRA `(.L_x_92) ;  /* 0x0000000000040947 */ /* 0x000fea0003800000 */
[----:B------:R-:W-:Y:S01]  /*7440*/  BPT.TRAP 0x1 ;  /* 0x000000040000795c */ /* 0x000fe20000300000 */
.L_x_92:
[----:B------:R-:W-:Y:S01]  /*7450*/  LEA R5, R2, R5, 0xb ;  /* 0x0000000502057211 */ /* 0x000fe200078e58ff */
[----:B------:R-:W-:Y:S01]  /*7460*/  ULDC.64 UR8, c[0x0][0x198] ;  /* 0x0000660000087ab9 */ /* 0x000fe20000000a00 */
[----:B------:R-:W-:Y:S01]  /*7470*/  R2UR UR17, R7 ;  /* 0x00000000071172ca */ /* 0x000fe200000e0000 */
[----:B------:R-:W-:Y:S01]  /*7480*/  UIADD3 UR8, UP0, UR8, 0x1f0, URZ ;  /* 0x000001f008087890 */ /* 0x000fe2000ff1e03f */
[----:B------:R-:W-:Y:S01]  /*7490*/  R2UR UR16, R5 ;  /* 0x00000000051072ca */ /* 0x000fe200000e0000 */
[----:B------:R-:W-:Y:S01]  /*74a0*/  UMOV UR12, 0x0 ;  /* 0x00000000000c7882 */ /* 0x000fe20000000000 */
[----:B------:R-:W-:Y:S01]  /*74b0*/  R2UR UR19, R8 ;  /* 0x00000000081372ca */ /* 0x000fe200000e0000 */
[----:B------:R-:W-:Y:S01]  /*74c0*/  UIADD3.X UR9, URZ, UR9, URZ, UP0, !UPT ;  /* 0x000000093f097290 */ /* 0x000fe200087fe43f */
[----:B------:R-:W-:Y:S01]  /*74d0*/  VIADD R2, R2, 0x1 ;  /* 0x0000000102027836 */ /* 0x000fe20000000000 */
[----:B------:R-:W-:Y:S01]  /*74e0*/  UMOV UR13, 0x10000000 ;  /* 0x10000000000d7882 */ /* 0x000fe20000000000 */
[----:B------:R-:W-:-:S03]  /*74f0*/  UMOV UR18, URZ ;  /* 0x0000003f00127c82 */ /* 0x000fc60008000000 */
[C---:B------:R-:W-:Y:S02]  /*7500*/  ISETP.NE.AND P4, PT, R2.reuse, 0x5, PT ;  /* 0x000000050200780c */ /* 0x040fe40003f85270 */
[----:B------:R-:W-:Y:S02]  /*7510*/  UIADD3 UR17, UR17, 0x3800, URZ ;  /* 0x0000380011117890 */ /* 0x000fe4000fffe03f */
[----:B------:R-:W-:Y:S01]  /*7520*/  UIADD3 UR16, UR16, 0x1000, URZ ;  /* 0x0000100010107890 */ /* 0x000fe2000fffe03f */
[----:B------:R-:W-:Y:S01]  /*7530*/  SEL R5, RZ, 0x1, P4 ;  /* 0x00000001ff057807 */ /* 0x000fe20002000000 */
[----:B------:R-:W-:Y:S01]  /*7540*/  USHF.L.U32 UR19, UR19, 0x6, URZ ;  /* 0x0000000613137899 */ /* 0x000fe2000800063f */
[----:B------:R-:W-:Y:S02]  /*7550*/  SEL R2, R2, RZ, P4 ;  /* 0x000000ff02027207 */ /* 0x000fe40002000000 */
[----:B------:R-:W-:-:S06]  /*7560*/  LOP3.LUT R0, R0, R5, RZ, 0x3c, !PT ;  /* 0x0000000500007212 */ /* 0x000fcc00078e3cff */
[----:B------:R1:W-:Y:S02]  /*7570*/  UTMALDG.4D [UR16], [UR8], desc[UR12] ;  /* 0x00000c10080075b4 */ /* 0x0003e40008019000 */
[----:B-1----:R-:W-:Y:S01]  /*7580*/  NOP ;  /* 0x0000000000007918 */ /* 0x002fe20000000000 */
.L_x_89:
[----:B------:R-:W-:Y:S05]  /*7590*/  BSYNC B1 ;  /* 0x0000000000017941 */ /* 0x000fea0003800000 */
.L_x_88:
[----:B------:R-:W-:Y:S01]  /*75a0*/  ISETP.LT.OR P4, PT, R9, 0x4, !P3 ;  /* 0x000000040900780c */ /* 0x000fe20005f81670 */
[----:B------:R-:W-:-:S12]  /*75b0*/  BSSY B1, `(.L_x_93) ;  /* 0x0000026000017945 */ /* 0x000fd80003800000 */
[----:B------:R-:W-:Y:S05]  /*75c0*/  @P4 BRA `(.L_x_94) ;  /* 0x0000000000904947 */ /* 0x000fea0003800000 */
[----:B------:R-:W1:Y:S01]  /*75d0*/  S2R R5, SR_CgaCtaId ;  /* 0x0000000000057919 */ /* 0x000e620000008800 */
[----:B------:R-:W-:Y:S02]  /*75e0*/  MOV R4, 0x400 ;  /* 0x0000040000047802 */ /* 0x000fe40000000f00 */
[----:B------:R-:W-:Y:S02]  /*75f0*/  SHF.L.U32 R7, R0, 0x1f, RZ ;  /* 0x0000001f00077819 */ /* 0x000fe400000006ff */
[----:B-1----:R-:W-:-:S05]  /*7600*/  LEA R5, R5, R4, 0x18 ;  /* 0x0000000405057211 */ /* 0x002fca00078ec0ff */
[----:B------:R-:W-:-:S04]  /*7610*/  IMAD R4, R2, 0x8, R5 ;  /* 0x0000000802047824 */ /* 0x000fc800078e0205 */
[----:B------:R-:W1:Y:S02]  /*7620*/  SYNCS.PHASECHK.TRANS64.TRYWAIT P4, [R4+URZ+0x3828], R7 ;  /* 0x00382807040075a7 */ /* 0x000e64000808017f */
[----:B-1----:R-:W-:Y:S05]  /*7630*/  @!P4 BRA `(.L_x_95) ;  /* 0x0000000400c8c947 */ /* 0x002fea0003800000 */
.L_x_111:
[----:B------:R-:W-:Y:S01]  /*7640*/  PRMT R6, R3, 0x9910, RZ ;  /* 0x0000991003067816 */ /* 0x000fe200000000ff */
[----:B-1----:R-:W-:-:S03]  /*7650*/  @P1 IMAD.MOV.U32 R7, RZ, RZ, 0x800 ;  /* 0x00000800ff071424 */ /* 0x002fc600078e00ff */
[----:B------:R-:W-:Y:S01]  /*7660*/  ISETP.NE.AND P4, PT, R6, 0x2, PT ;  /* 0x000000020600780c */ /* 0x000fe20003f85270 */
[----:B------:R1:W-:-:S12]  /*7670*/  @P1 SYNCS.ARRIVE.TRANS64 RZ, [R4+URZ+0x3800], R7 ;  /* 0x0038000704ff19a7 */ /* 0x0003d8000800003f */
[----:B-1----:R-:W-:Y:S05]  /*7680*/  @P4 BRA `(.L_x_96) ;  /* 0x0000000000044947 */ /* 0x002fea0003800000 */
[----:B------:R-:W-:Y:S01]  /*7690*/  BPT.TRAP 0x1 ;  /* 0x000000040000795c */ /* 0x000fe20000300000 */
.L_x_96:
[----:B------:R-:W-:Y:S05]  /*76a0*/  @P0 BRA `(.L_x_97) ;  /* 0x0000000000040947 */ /* 0x000fea0003800000 */
[----:B------:R-:W-:Y:S01]  /*76b0*/  BPT.TRAP 0x1 ;  /* 0x000000040000795c */ /* 0x000fe20000300000 */
.L_x_97:
[----:B------:R-:W-:Y:S01]  /*76c0*/  IMAD R5, R2, 0x800, R5 ;  /* 0x0000080002057824 */ /* 0x000fe200078e0205 */
[----:B------:R-:W-:Y:S01]  /*76d0*/  R2UR UR17, R4 ;  /* 0x00000000041172ca */ /* 0x000fe200000e0000 */
[----:B------:R-:W-:Y:S01]  /*76e0*/  ULDC.64 UR8, c[0x0][0x198] ;  /* 0x0000660000087ab9 */ /* 0x000fe20000000a00 */
[----:B------:R-:W-:Y:S01]  /*76f0*/  R2UR UR19, R8 ;  /* 0x00000000081372ca */ /* 0x000fe200000e0000 */
[----:B------:R-:W-:Y:S01]  /*7700*/  UIADD3 UR8, UP0, UR8, 0x2f0, URZ ;  /* 0x000002f008087890 */ /* 0x000fe2000ff1e03f */
[----:B------:R-:W-:Y:S01]  /*7710*/  R2UR UR16, R5 ;  /* 0x00000000051072ca */ /* 0x000fe200000e0000 */
[----:B------:R-:W-:Y:S01]  /*7720*/  UMOV UR12, 0x0 ;  /* 0x00000000000c7882 */ /* 0x000fe20000000000 */
[----:B------:R-:W-:Y:S01]  /*7730*/  UMOV UR13, 0x10000000 ;  /* 0x10000000000d7882 */ /* 0x000fe20000000000 */
[----:B------:R-:W-:Y:S01]  /*7740*/  UIADD3.X UR9, URZ, UR9, URZ, UP0, !UPT ;  /* 0x000000093f097290 */ /* 0x000fe200087fe43f */
[----:B------:R-:W-:Y:S01]  /*7750*/  VIADD R2, R2, 0x1 ;  /* 0x0000000102027836 */ /* 0x000fe20000000000 */
[----:B------:R-:W-:Y:S01]  /*7760*/  UMOV UR18, URZ ;  /* 0x0000003f00127c82 */ /* 0x000fe20008000000 */
[----:B------:R-:W-:-:S03]  /*7770*/  IADD3 R8, R8, 0x1, RZ ;  /* 0x0000000108087810 */ /* 0x000fc60007ffe0ff */
[----:B------:R-:W-:Y:S01]  /*7780*/  UIADD3 UR17, UR17, 0x3800, URZ ;  /* 0x0000380011117890 */ /* 0x000fe2000fffe03f */
[C---:B------:R-:W-:Y:S01]  /*7790*/  ISETP.NE.AND P4, PT, R2.reuse, 0x5, PT ;  /* 0x000000050200780c */ /* 0x040fe20003f85270 */
[----:B------:R-:W-:Y:S02]  /*77a0*/  USHF.L.U32 UR19, UR19, 0x6, URZ ;  /* 0x0000000613137899 */ /* 0x000fe4000800063f */
[----:B------:R-:W-:Y:S01]  /*77b0*/  UIADD3 UR16, UR16, 0x1000, URZ ;  /* 0x0000100010107890 */ /* 0x000fe2000fffe03f */
[----:B------:R-:W-:Y:S02]  /*77c0*/  SEL R5, RZ, 0x1, P4 ;  /* 0x00000001ff057807 */ /* 0x000fe40002000000 */
[----:B------:R-:W-:Y:S02]  /*77d0*/  SEL R2, R2, RZ, P4 ;  /* 0x000000ff02027207 */ /* 0x000fe40002000000 */
[----:B------:R-:W-:-:S04]  /*77e0*/  LOP3.LUT R0, R0, R5, RZ, 0x3c, !PT ;  /* 0x0000000500007212 */ /* 0x000fc800078e3cff */
[----:B------:R1:W-:Y:S02]  /*77f0*/  UTMALDG.4D [UR16], [UR8], desc[UR12] ;  /* 0x00000c10080075b4 */ /* 0x0003e40008019000 */
[----:B-1----:R-:W-:Y:S01]  /*7800*/  NOP ;  /* 0x0000000000007918 */ /* 0x002fe20000000000 */
.L_x_94:
[----:B------:R-:W-:Y:S05]  /*7810*/  BSYNC B1 ;  /* 0x0000000000017941 */ /* 0x000fea0003800000 */
.L_x_93:
[C---:B------:R-:W-:Y:S01]  /*7820*/  ISETP.GT.AND P4, PT, R9.reuse, 0x4, PT ;  /* 0x000000040900780c */ /* 0x040fe20003f84270 */
[----:B------:R-:W-:-:S12]  /*7830*/  VIADD R9, R9, 0xfffffffe ;  /* 0xfffffffe09097836 */ /* 0x000fd80000000000 */
[----:B------:R-:W-:Y:S05]  /*7840*/  @P4 BRA `(.L_x_98) ;  /* 0xfffffff800bc4947 */ /* 0x000fea000383ffff */
[----:B------:R-:W-:Y:S05]  /*7850*/  BSYNC B0 ;  /* 0x0000000000007941 */ /* 0x000fea0003800000 */
.L_x_87:
[----:B------:R-:W-:Y:S05]  /*7860*/  EXIT ;  /* 0x000000000000794d */ /* 0x000fea0003800000 */
.L_x_15:
[----:B-1----:R-:W-:-:S04]  /*7870*/  IMAD.U32 R7, RZ, RZ, UR6 ;  /* 0x00000006ff077e24 */ /* 0x002fc8000f8e00ff */
[----:B------:R1:W2:Y:S03]  /*7880*/  SYNCS.PHASECHK.TRANS64.TRYWAIT P1, [R7+URZ+0x3850], R6 ;  /* 0x00385006070075a7 */ /* 0x0002a6000802017f */
[----:B--2---:R-:W-:Y:S05]  /*7890*/  @!P1 NANOSLEEP.SYNCS 0x989680 ;  /* 0x009896800000995d */ /* 0x004fea0003900000 */
[----:B------:R-:W2:Y:S02]  /*78a0*/  @!P1 SYNCS.PHASECHK.TRANS64 P1, [R7+URZ+0x3850], R6 ;  /* 0x00385006070095a7 */ /* 0x000ea4000802007f */
[----:B--2---:R-:W-:Y:S05]  /*78b0*/  @!P1 BRA `(.L_x_15) ;  /* 0xfffffffc00ec9947 */ /* 0x004fea000383ffff */
[----:B------:R-:W-:Y:S05]  /*78c0*/  BRA `(.L_x_99) ;  /* 0xffffff9400787947 */ /* 0x000fea000383ffff */
.L_x_17:
[----:B--2---:R-:W-:-:S04]  /*78d0*/  IMAD.U32 R2, RZ, RZ, UR38 ;  /* 0x00000026ff027e24 */ /* 0x004fc8000f8e00ff */
[----:B------:R2:W3:Y:S03]  /*78e0*/  SYNCS.PHASECHK.TRANS64.TRYWAIT P1, [R2+URZ+0x3800], R9 ;  /* 0x00380009020075a7 */ /* 0x0004e6000802017f */
[----:B---3--:R-:W-:Y:S05]  /*78f0*/  @!P1 NANOSLEEP.SYNCS 0x989680 ;  /* 0x009896800000995d */ /* 0x008fea0003900000 */
[----:B------:R-:W3:Y:S02]  /*7900*/  @!P1 SYNCS.PHASECHK.TRANS64 P1, [R2+URZ+0x3800], R9 ;  /* 0x00380009020095a7 */ /* 0x000ee4000802007f */
[----:B---3--:R-:W-:Y:S05]  /*7910*/  @!P1 BRA `(.L_x_17) ;  /* 0xfffffffc00ec9947 */ /* 0x008fea000383ffff */
[----:B------:R-:W-:Y:S05]  /*7920*/  BRA `(.L_x_100) ;  /* 0xffffff9400847947 */ /* 0x000fea000383ffff */
.L_x_18:
[----:B-1----:R-:W-:-:S04]  /*7930*/  IMAD.U32 R7, RZ, RZ, UR16 ;  /* 0x00000010ff077e24 */ /* 0x002fc8000f8e00ff */
[----:B------:R1:W2:Y:S03]  /*7940*/  SYNCS.PHASECHK.TRANS64.TRYWAIT P1, [R7+URZ+-0x8], R2 ;  /* 0xfffff802070075a7 */ /* 0x0002a6000802017f */
[----:B--2---:R-:W-:Y:S05]  /*7950*/  @!P1 NANOSLEEP.SYNCS 0x989680 ;  /* 0x009896800000995d */ /* 0x004fea0003900000 */
[----:B------:R-:W2:Y:S02]  /*7960*/  @!P1 SYNCS.PHASECHK.TRANS64 P1, [R7+URZ+-0x8], R2 ;  /* 0xfffff802070095a7 */ /* 0x000ea4000802007f */
[----:B--2---:R-:W-:Y:S05]  /*7970*/  @!P1 BRA `(.L_x_18) ;  /* 0xfffffffc00ec9947 */ /* 0x004fea000383ffff */
[----:B------:R-:W-:Y:S05]  /*7980*/  BRA `(.L_x_101) ;  /* 0xffffff9400807947 */ /* 0x000fea000383ffff */
.L_x_20:
[----:B-1----:R-:W-:-:S04]  /*7990*/  IMAD.U32 R10, RZ, RZ, UR38 ;  /* 0x00000026ff0a7e24 */ /* 0x002fc8000f8e00ff */
[----:B------:R1:W2:Y:S03]  /*79a0*/  SYNCS.PHASECHK.TRANS64.TRYWAIT P1, [R10+URZ+0x3808], R9 ;  /* 0x003808090a0075a7 */ /* 0x0002a6000802017f */
[----:B--2---:R-:W-:Y:S05]  /*79b0*/  @!P1 NANOSLEEP.SYNCS 0x989680 ;  /* 0x009896800000995d */ /* 0x004fea0003900000 */
[----:B------:R-:W2:Y:S02]  /*79c0*/  @!P1 SYNCS.PHASECHK.TRANS64 P1, [R10+URZ+0x3808], R9 ;  /* 0x003808090a0095a7 */ /* 0x000ea4000802007f */
[----:B--2---:R-:W-:Y:S05]  /*79d0*/  @!P1 BRA `(.L_x_20) ;  /* 0xfffffffc00ec9947 */ /* 0x004fea000383ffff */
[----:B------:R-:W-:Y:S05]  /*79e0*/  BRA `(.L_x_102) ;  /* 0xffffffa800bc7947 */ /* 0x000fea000383ffff */
.L_x_25:
[----:B-1----:R-:W-:-:S04]  /*79f0*/  MOV R4, UR6 ;  /* 0x0000000600047c02 */ /* 0x002fc80008000f00 */
[----:B------:R1:W2:Y:S03]  /*7a00*/  SYNCS.PHASECHK.TRANS64.TRYWAIT P2, [R4+URZ+0x3800], R3 ;  /* 0x00380003040075a7 */ /* 0x0002a6000804017f */
[----:B--2---:R-:W-:Y:S05]  /*7a10*/  @!P2 NANOSLEEP.SYNCS 0x989680 ;  /* 0x009896800000a95d */ /* 0x004fea0003900000 */
[----:B------:R-:W2:Y:S02]  /*7a20*/  @!P2 SYNCS.PHASECHK.TRANS64 P2, [R4+URZ+0x3800], R3 ;  /* 0x003800030400a5a7 */ /* 0x000ea4000804007f */
[----:B--2---:R-:W-:Y:S05]  /*7a30*/  @!P2 BRA `(.L_x_25) ;  /* 0xfffffffc00eca947 */ /* 0x004fea000383ffff */
[----:B------:R-:W-:Y:S05]  /*7a40*/  BRA `(.L_x_103) ;  /* 0xffffffac00807947 */ /* 0x000fea000383ffff */
.L_x_29:
[----:B-1----:R-:W-:-:S04]  /*7a50*/  IMAD.U32 R12, RZ, RZ, UR6 ;  /* 0x00000006ff0c7e24 */ /* 0x002fc8000f8e00ff */
[----:B------:R1:W2:Y:S03]  /*7a60*/  SYNCS.PHASECHK.TRANS64.TRYWAIT P2, [R12+URZ+0x3800], R21 ;  /* 0x003800150c0075a7 */ /* 0x0002a6000804017f */
[----:B--2---:R-:W-:Y:S05]  /*7a70*/  @!P2 NANOSLEEP.SYNCS 0x989680 ;  /* 0x009896800000a95d */ /* 0x004fea0003900000 */
[----:B------:R-:W2:Y:S02]  /*7a80*/  @!P2 SYNCS.PHASECHK.TRANS64 P2, [R12+URZ+0x3800], R21 ;  /* 0x003800150c00a5a7 */ /* 0x000ea4000804007f */
[----:B--2---:R-:W-:Y:S05]  /*7a90*/  @!P2 BRA `(.L_x_29) ;  /* 0xfffffffc00eca947 */ /* 0x004fea000383ffff */
[----:B------:R-:W-:Y:S05]  /*7aa0*/  BRA `(.L_x_28) ;  /* 0xffffffbc00fc7947 */ /* 0x000fea000383ffff */
.L_x_37:
[----:B--2---:R-:W-:-:S04]  /*7ab0*/  IMAD.U32 R13, RZ, RZ, UR6 ;  /* 0x00000006ff0d7e24 */ /* 0x004fc8000f8e00ff */
[----:B------:R2:W3:Y:S03]  /*7ac0*/  SYNCS.PHASECHK.TRANS64.TRYWAIT P2, [R13+URZ+0x3800], R4 ;  /* 0x003800040d0075a7 */ /* 0x0004e6000804017f */
[----:B---3--:R-:W-:Y:S05]  /*7ad0*/  @!P2 NANOSLEEP.SYNCS 0x989680 ;  /* 0x009896800000a95d */ /* 0x008fea0003900000 */
[----:B------:R-:W3:Y:S02]  /*7ae0*/  @!P2 SYNCS.PHASECHK.TRANS64 P2, [R13+URZ+0x3800], R4 ;  /* 0x003800040d00a5a7 */ /* 0x000ee4000804007f */
[----:B---3--:R-:W-:Y:S05]  /*7af0*/  @!P2 BRA `(.L_x_37) ;  /* 0xfffffffc00eca947 */ /* 0x008fea000383ffff */
[----:B------:R-:W-:Y:S05]  /*7b00*/  BRA `(.L_x_104) ;  /* 0xffffffc000f47947 */ /* 0x000fea000383ffff */
.L_x_41:
[----:B-1----:R-:W-:-:S04]  /*7b10*/  IMAD.U32 R11, RZ, RZ, UR6 ;  /* 0x00000006ff0b7e24 */ /* 0x002fc8000f8e00ff */
[----:B------:R1:W2:Y:S03]  /*7b20*/  SYNCS.PHASECHK.TRANS64.TRYWAIT P2, [R11+URZ+0x3800], R22 ;  /* 0x003800160b0075a7 */ /* 0x0002a6000804017f */
[----:B--2---:R-:W-:Y:S05]  /*7b30*/  @!P2 NANOSLEEP.SYNCS 0x989680 ;  /* 0x009896800000a95d */ /* 0x004fea0003900000 */
[----:B------:R-:W2:Y:S02]  /*7b40*/  @!P2 SYNCS.PHASECHK.TRANS64 P2, [R11+URZ+0x3800], R22 ;  /* 0x003800160b00a5a7 */ /* 0x000ea4000804007f */
[----:B--2---:R-:W-:Y:S05]  /*7b50*/  @!P2 BRA `(.L_x_41) ;  /* 0xfffffffc00eca947 */ /* 0x004fea000383ffff */
[----:B------:R-:W-:Y:S05]  /*7b60*/  BRA `(.L_x_40) ;  /* 0xffffffd800ac7947 */ /* 0x000fea000383ffff */
.L_x_57:
[----:B--2---:R-:W-:-:S04]  /*7b70*/  IMAD.U32 R3, RZ, RZ, UR16 ;  /* 0x00000010ff037e24 */ /* 0x004fc8000f8e00ff */
[----:B------:R2:W3:Y:S03]  /*7b80*/  SYNCS.PHASECHK.TRANS64.TRYWAIT P0, [R3+URZ+0x8], R0 ;  /* 0x00000800030075a7 */ /* 0x0004e6000800017f */
[----:B---3--:R-:W-:Y:S05]  /*7b90*/  @!P0 NANOSLEEP.SYNCS 0x989680 ;  /* 0x009896800000895d */ /* 0x008fea0003900000 */
[----:B------:R-:W3:Y:S02]  /*7ba0*/  @!P0 SYNCS.PHASECHK.TRANS64 P0, [R3+URZ+0x8], R0 ;  /* 0x00000800030085a7 */ /* 0x000ee4000800007f */
[----:B---3--:R-:W-:Y:S05]  /*7bb0*/  @!P0 BRA `(.L_x_57) ;  /* 0xfffffffc00ec8947 */ /* 0x008fea000383ffff */
[----:B------:R-:W-:Y:S05]  /*7bc0*/  BRA `(.L_x_105) ;  /* 0xffffffe000b47947 */ /* 0x000fea000383ffff */
.L_x_69:
[----:B-1----:R1:W2:Y:S02]  /*7bd0*/  SYNCS.PHASECHK.TRANS64.TRYWAIT P0, [R4+URZ+0x3860], R3 ;  /* 0x00386003040075a7 */ /* 0x0022a4000800017f */
[----:B--2---:R-:W-:Y:S05]  /*7be0*/  @!P0 NANOSLEEP.SYNCS 0x989680 ;  /* 0x009896800000895d */ /* 0x004fea0003900000 */
[----:B------:R-:W2:Y:S02]  /*7bf0*/  @!P0 SYNCS.PHASECHK.TRANS64 P0, [R4+URZ+0x3860], R3 ;  /* 0x00386003040085a7 */ /* 0x000ea4000800007f */
[----:B--2---:R-:W-:Y:S05]  /*7c00*/  @!P0 BRA `(.L_x_69) ;  /* 0xfffffffc00f08947 */ /* 0x004fea000383ffff */
[----:B------:R-:W-:Y:S05]  /*7c10*/  BRA `(.L_x_106) ;  /* 0xffffffec00687947 */ /* 0x000fea000383ffff */
.L_x_74:
[----:B-1----:R1:W2:Y:S02]  /*7c20*/  SYNCS.PHASECHK.TRANS64.TRYWAIT P0, [R2+URZ+0x3828], R5 ;  /* 0x00382805020075a7 */ /* 0x0022a4000800017f */
[----:B--2---:R-:W-:Y:S05]  /*7c30*/  @!P0 NANOSLEEP.SYNCS 0x989680 ;  /* 0x009896800000895d */ /* 0x004fea0003900000 */
[----:B------:R-:W2:Y:S02]  /*7c40*/  @!P0 SYNCS.PHASECHK.TRANS64 P0, [R2+URZ+0x3828], R5 ;  /* 0x00382805020085a7 */ /* 0x000ea4000800007f */
[----:B--2---:R-:W-:Y:S05]  /*7c50*/  @!P0 BRA `(.L_x_74) ;  /* 0xfffffffc00f08947 */ /* 0x004fea000383ffff */
[----:B------:R-:W-:Y:S05]  /*7c60*/  BRA `(.L_x_107) ;  /* 0xffffffec00e87947 */ /* 0x000fea000383ffff */
.L_x_79:
[----:B-1----:R1:W2:Y:S02]  /*7c70*/  SYNCS.PHASECHK.TRANS64.TRYWAIT P0, [R4+URZ+0x3860], R5 ;  /* 0x00386005040075a7 */ /* 0x0022a4000800017f */
[----:B--2---:R-:W-:Y:S05]  /*7c80*/  @!P0 NANOSLEEP.SYNCS 0x989680 ;  /* 0x009896800000895d */ /* 0x004fea0003900000 */
[----:B------:R-:W2:Y:S02]  /*7c90*/  @!P0 SYNCS.PHASECHK.TRANS64 P0, [R4+URZ+0x3860], R5 ;  /* 0x00386005040085a7 */ /* 0x000ea4000800007f */
[----:B--2---:R-:W-:Y:S05]  /*7ca0*/  @!P0 BRA `(.L_x_79) ;  /* 0xfffffffc00f08947 */ /* 0x004fea000383ffff */
[----:B------:R-:W-:Y:S05]  /*7cb0*/  BRA `(.L_x_108) ;  /* 0xfffffff000647947 */ /* 0x000fea000383ffff */
.L_x_84:
[----:B-1----:R1:W2:Y:S02]  /*7cc0*/  SYNCS.PHASECHK.TRANS64.TRYWAIT P0, [R3+URZ+0x3828], R4 ;  /* 0x00382804030075a7 */ /* 0x0022a4000800017f */
[----:B--2---:R-:W-:Y:S05]  /*7cd0*/  @!P0 NANOSLEEP.SYNCS 0x989680 ;  /* 0x009896800000895d */ /* 0x004fea0003900000 */
[----:B------:R-:W2:Y:S02]  /*7ce0*/  @!P0 SYNCS.PHASECHK.TRANS64 P0, [R3+URZ+0x3828], R4 ;  /* 0x00382804030085a7 */ /* 0x000ea4000800007f */
[----:B--2---:R-:W-:Y:S05]  /*7cf0*/  @!P0 BRA `(.L_x_84) ;  /* 0xfffffffc00f08947 */ /* 0x004fea000383ffff */
[----:B------:R-:W-:Y:S05]  /*7d00*/  BRA `(.L_x_109) ;  /* 0xfffffff000ec7947 */ /* 0x000fea000383ffff */
.L_x_90:
[----:B-1----:R1:W2:Y:S02]  /*7d10*/  SYNCS.PHASECHK.TRANS64.TRYWAIT P4, [R7+URZ+0x3828], R4 ;  /* 0x00382804070075a7 */ /* 0x0022a4000808017f */
[----:B--2---:R-:W-:Y:S05]  /*7d20*/  @!P4 NANOSLEEP.SYNCS 0x989680 ;  /* 0x009896800000c95d */ /* 0x004fea0003900000 */
[----:B------:R-:W2:Y:S02]  /*7d30*/  @!P4 SYNCS.PHASECHK.TRANS64 P4, [R7+URZ+0x3828], R4 ;  /* 0x003828040700c5a7 */ /* 0x000ea4000808007f */
[----:B--2---:R-:W-:Y:S05]  /*7d40*/  @!P4 BRA `(.L_x_90) ;  /* 0xfffffffc00f0c947 */ /* 0x004fea000383ffff */
[----:B------:R-:W-:Y:S05]  /*7d50*/  BRA `(.L_x_110) ;  /* 0xfffffff4009c7947 */ /* 0x000fea000383ffff */
.L_x_95:
[----:B-1----:R1:W2:Y:S02]  /*7d60*/  SYNCS.PHASECHK.TRANS64.TRYWAIT P4, [R4+URZ+0x3828], R7 ;  /* 0x00382807040075a7 */ /* 0x0022a4000808017f */
[----:B--2---:R-:W-:Y:S05]  /*7d70*/  @!P4 NANOSLEEP.SYNCS 0x989680 ;  /* 0x009896800000c95d */ /* 0x004fea0003900000 */
[----:B------:R-:W2:Y:S02]  /*7d80*/  @!P4 SYNCS.PHASECHK.TRANS64 P4, [R4+URZ+0x3828], R7 ;  /* 0x003828070400c5a7 */ /* 0x000ea4000808007f */
[----:B--2---:R-:W-:Y:S05]  /*7d90*/  @!P4 BRA `(.L_x_95) ;  /* 0xfffffffc00f0c947 */ /* 0x004fea000383ffff */
[----:B------:R-:W-:Y:S05]  /*7da0*/  BRA `(.L_x_111) ;  /* 0xfffffff800247947 */ /* 0x000fea000383ffff */
        .weak           $__internal_0_$__cuda_sm20_rcp_rn_f32_slowpath
        .type           $__internal_0_$__cuda_sm20_rcp_rn_f32_slowpath,@function
        .size           $__internal_0_$__cuda_sm20_rcp_rn_f32_slowpath,(.L_x_117 - $__internal_0_$__cuda_sm20_rcp_rn_f32_slowpath)
$__internal_0_$__cuda_sm20_rcp_rn_f32_slowpath:
[----:B------:R-:W-:Y:S01]  /*7db0*/  IMAD.SHL.U32 R0, R2, 0x2, RZ ;  /* 0x0000000202007824 */ /* 0x000fe200078e00ff */
[----:B------:R-:W-:Y:S04]  /*7dc0*/  BSSY B2, `(.L_x_112) ;  /* 0x0000030000027945 */ /* 0x000fe80003800000 */
[----:B------:R-:W-:-:S04]  /*7dd0*/  SHF.R.U32.HI R13, RZ, 0x18, R0 ;  /* 0x00000018ff0d7819 */ /* 0x000fc80000011600 */
[----:B------:R-:W-:-:S13]  /*7de0*/  ISETP.NE.U32.AND P0, PT, R13, RZ, PT ;  /* 0x000000ff0d00720c */ /* 0x000fda0003f05070 */
[----:B------:R-:W-:Y:S05]  /*7df0*/  @P0 BRA `(.L_x_113) ;  /* 0x0000000000280947 */ /* 0x000fea0003800000 */
[----:B------:R-:W-:-:S04]  /*7e00*/  SHF.L.U32 R0, R2, 0x1, RZ ;  /* 0x0000000102007819 */ /* 0x000fc800000006ff */
[----:B------:R-:W-:-:S13]  /*7e10*/  ISETP.NE.AND P0, PT, R0, RZ, PT ;  /* 0x000000ff0000720c */ /* 0x000fda0003f05270 */
[----:B------:R-:W-:Y:S01]  /*7e20*/  @P0 FFMA R7, R2, 1.84467440737095516160e+19, RZ ;  /* 0x5f80000002070823 */ /* 0x000fe200000000ff */
[----:B------:R-:W-:Y:S08]  /*7e30*/  @!P0 MUFU.RCP R3, R2 ;  /* 0x0000000200038308 */ /* 0x000ff00000001000 */
[----:B------:R-:W1:Y:S02]  /*7e40*/  @P0 MUFU.RCP R0, R7 ;  /* 0x0000000700000308 */ /* 0x000e640000001000 */
[----:B-1----:R-:W-:-:S04]  /*7e50*/  @P0 FFMA R12, R7, R0, -1 ;  /* 0xbf800000070c0423 */ /* 0x002fc80000000000 */
[----:B------:R-:W-:-:S04]  /*7e60*/  @P0 FADD.FTZ R13, -R12, -RZ ;  /* 0x800000ff0c0d0221 */ /* 0x000fc80000010100 */
[----:B------:R-:W-:-:S04]  /*7e70*/  @P0 FFMA R0, R0, R13, R0 ;  /* 0x0000000d00000223 */ /* 0x000fc80000000000 */
[----:B------:R-:W-:Y:S01]  /*7e80*/  @P0 FFMA R3, R0, 1.84467440737095516160e+19, RZ ;  /* 0x5f80000000030823 */ /* 0x000fe200000000ff */
[----:B------:R-:W-:Y:S06]  /*7e90*/  BRA `(.L_x_114) ;  /* 0x0000000000887947 */ /* 0x000fec0003800000 */
.L_x_113:
[----:B------:R-:W-:-:S05]  /*7ea0*/  VIADD R19, R13, 0xffffff03 ;  /* 0xffffff030d137836 */ /* 0x000fca0000000000 */
[----:B------:R-:W-:-:S13]  /*7eb0*/  ISETP.GT.U32.AND P0, PT, R19, 0x1, PT ;  /* 0x000000011300780c */ /* 0x000fda0003f04070 */
[----:B------:R-:W-:Y:S05]  /*7ec0*/  @P0 BRA `(.L_x_115) ;  /* 0x0000000000780947 */ /* 0x000fea0003800000 */
[----:B------:R-:W-:Y:S01]  /*7ed0*/  LOP3.LUT R0, R2, 0x7fffff, RZ, 0xc0, !PT ;  /* 0x007fffff02007812 */ /* 0x000fe200078ec0ff */
[----:B------:R-:W-:-:S03]  /*7ee0*/  IMAD.MOV.U32 R14, RZ, RZ, 0x3 ;  /* 0x00000003ff0e7424 */ /* 0x000fc600078e00ff */
[----:B------:R-:W-:Y:S02]  /*7ef0*/  LOP3.LUT R0, R0, 0x3f800000, RZ, 0xfc, !PT ;  /* 0x3f80000000007812 */ /* 0x000fe400078efcff */
[----:B------:R-:W-:Y:S02]  /*7f00*/  SHF.L.U32 R14, R14, R19, RZ ;  /* 0x000000130e0e7219 */ /* 0x000fe400000006ff */
[----:B------:R-:W1:Y:S02]  /*7f10*/  MUFU.RCP R3, R0 ;  /* 0x0000000000037308 */ /* 0x000e640000001000 */
[----:B-1----:R-:W-:-:S04]  /*7f20*/  FFMA R7, R0, R3, -1 ;  /* 0xbf80000000077423 */ /* 0x002fc80000000003 */
[----:B------:R-:W-:-:S04]  /*7f30*/  FADD.FTZ R12, -R7, -RZ ;  /* 0x800000ff070c7221 */ /* 0x000fc80000010100 */
[CCC-:B------:R-:W-:Y:S01]  /*7f40*/  FFMA.RM R7, R3.reuse, R12.reuse, R3.reuse ;  /* 0x0000000c03077223 */ /* 0x1c0fe20000004003 */
[----:B------:R-:W-:-:S04]  /*7f50*/  FFMA.RP R12, R3, R12, R3 ;  /* 0x0000000c030c7223 */ /* 0x000fc80000008003 */
[C---:B------:R-:W-:Y:S02]  /*7f60*/  LOP3.LUT R3, R7.reuse, 0x7fffff, RZ, 0xc0, !PT ;  /* 0x007fffff07037812 */ /* 0x040fe400078ec0ff */
[----:B------:R-:W-:Y:S02]  /*7f70*/  FSETP.NEU.FTZ.AND P0, PT, R7, R12, PT ;  /* 0x0000000c0700720b */ /* 0x000fe40003f1d000 */
[----:B------:R-:W-:Y:S02]  /*7f80*/  LOP3.LUT R3, R3, 0x800000, RZ, 0xfc, !PT ;  /* 0x0080000003037812 */ /* 0x000fe400078efcff */
[----:B------:R-:W-:Y:S02]  /*7f90*/  SEL R7, RZ, 0xffffffff, !P0 ;  /* 0xffffffffff077807 */ /* 0x000fe40004000000 */
[----:B------:R-:W-:-:S03]  /*7fa0*/  LOP3.LUT R14, R14, R3, RZ, 0xc0, !PT ;  /* 0x000000030e0e7212 */ /* 0x000fc600078ec0ff */
[----:B------:R-:W-:Y:S01]  /*7fb0*/  IMAD.MOV R0, RZ, RZ, -R7 ;  /* 0x000000ffff007224 */ /* 0x000fe200078e0a07 */
[----:B------:R-:W-:-:S04]  /*7fc0*/  SHF.R.U32.HI R14, RZ, R19, R14 ;  /* 0x00000013ff0e7219 */ /* 0x000fc8000001160e */
[----:B------:R-:W-:Y:S02]  /*7fd0*/  LOP3.LUT P1, RZ, R0, R19, R3, 0xf8, !PT ;  /* 0x0000001300ff7212 */ /* 0x000fe4000782f803 */
[C---:B------:R-:W-:Y:S02]  /*7fe0*/  LOP3.LUT P0, RZ, R14.reuse, 0x1, RZ, 0xc0, !PT ;  /* 0x000000010eff7812 */ /* 0x040fe4000780c0ff */
[----:B------:R-:W-:-:S04]  /*7ff0*/  LOP3.LUT P2, RZ, R14, 0x2, RZ, 0xc0, !PT ;  /* 0x000000020eff7812 */ /* 0x000fc8000784c0ff */
[----:B------:R-:W-:Y:S02]  /*8000*/  PLOP3.LUT P0, PT, P0, P1, P2, 0xe0, 0x0 ;  /* 0x000000000000781c */ /* 0x000fe40000703c20 */
[----:B------:R-:W-:Y:S02]  /*8010*/  LOP3.LUT P1, RZ, R2, 0x7fffff, RZ, 0xc0, !PT ;  /* 0x007fffff02ff7812 */ /* 0x000fe4000782c0ff */
[----:B------:R-:W-:-:S05]  /*8020*/  SEL R0, RZ, 0x1, !P0 ;  /* 0x00000001ff007807 */ /* 0x000fca0004000000 */
[----:B------:R-:W-:-:S05]  /*8030*/  IMAD.MOV R0, RZ, RZ, -R0 ;  /* 0x000000ffff007224 */ /* 0x000fca00078e0a00 */
[----:B------:R-:W-:Y:S01]  /*8040*/  ISETP.GE.AND P0, PT, R0, RZ, PT ;  /* 0x000000ff0000720c */ /* 0x000fe20003f06270 */
[----:B------:R-:W-:-:S05]  /*8050*/  VIADD R0, R13, 0xffffff04 ;  /* 0xffffff040d007836 */ /* 0x000fca0000000000 */
[----:B------:R-:W-:-:S07]  /*8060*/  SHF.R.U32.HI R3, RZ, R0, R3 ;  /* 0x00000000ff037219 */ /* 0x000fce0000011603 */
[----:B------:R-:W-:-:S05]  /*8070*/  @!P0 IADD3 R3, R3, 0x1, RZ ;  /* 0x0000000103038810 */ /* 0x000fca0007ffe0ff */
[----:B------:R-:W-:-:S05]  /*8080*/  @!P1 IMAD.SHL.U32 R3, R3, 0x2, RZ ;  /* 0x0000000203039824 */ /* 0x000fca00078e00ff */
[----:B------:R-:W-:Y:S01]  /*8090*/  LOP3.LUT R3, R3, 0x80000000, R2, 0xf8, !PT ;  /* 0x8000000003037812 */ /* 0x000fe200078ef802 */
[----:B------:R-:W-:Y:S06]  /*80a0*/  BRA `(.L_x_114) ;  /* 0x0000000000047947 */ /* 0x000fec0003800000 */
.L_x_115:
[----:B------:R1:W2:Y:S02]  /*80b0*/  MUFU.RCP R3, R2 ;  /* 0x0000000200037308 */ /* 0x0002a40000001000 */
.L_x_114:
[----:B------:R-:W-:Y:S05]  /*80c0*/  BSYNC B2 ;  /* 0x0000000000027941 */ /* 0x000fea0003800000 */
.L_x_112:
[----:B--2---:R-:W-:Y:S02]  /*80d0*/  IMAD.MOV.U32 R0, RZ, RZ, R3 ;  /* 0x000000ffff007224 */ /* 0x004fe400078e0003 */
[----:B-1----:R-:W-:Y:S02]  /*80e0*/  IMAD.MOV.U32 R2, RZ, RZ, R15 ;  /* 0x000000ffff027224 */ /* 0x002fe400078e000f */
[----:B------:R-:W-:-:S04]  /*80f0*/  IMAD.MOV.U32 R3, RZ, RZ, 0x0 ;  /* 0x00000000ff037424 */ /* 0x000fc800078e00ff */
[----:B------:R-:W-:Y:S05]  /*8100*/  RET.REL.NODEC R2 `(_ZN7cutlass13device_kernelINS_4fmha6kernel28FmhaKernelTmaWarpSpecializedINS1_10collective30FmhaMainloopTmaWarpSpecializedINS_6half_tEffN4cute5tupleIJNS7_1CILi128EEENS9_ILi64EEENS9_ILi16EEEEEENS8_IJiNS9_ILi1EEENS8_IJiiEEEEEESG_SG_NS4_12CausalFusionEJEEENS4_15FmhaFwdEpilogueIS6_fNS8_IJSB_SC_SB_EEEEENS2_23IndividualTileSchedulerEJEEEEEvNT_6ParamsE) ;  /* 0xffffff7c02bc7950 */ /* 0x000fea0003c3ffff */
.L_x_116:
[----:B------:R-:W-:-:S00]  /*8110*/  BRA `(.L_x_116) ;  /* 0xfffffffc00fc7947 */ /* 0x000fc0000383ffff */
[----:B------:R-:W-:-:S00]  /*8120*/  NOP ;  /* 0x0000000000007918 */ /* 0x000fc00000000000 */
        /* <DEDUP_REMOVED lines=13> */
.L_x_117:


//--------------------- .nv.global.init           --------------------------
	.section	.nv.global.init,"aw",@progbits
.nv.global.init:
	.type		$str$24,@object
	.size		$str$24,($str$25 - $str$24)
$str$24:
        /*0000*/ 	.byte	0x28, 0x61, 0x64, 0x64, 0x72, 0x65, 0x73, 0x73, 0x20, 0x26, 0x20, 0x6d, 0x61, 0x73, 0x6b, 0x29
        /*0010*/ 	.byte	0x20, 0x3d, 0x3d, 0x20, 0x30, 0x00
	.type		$str$25,@object
	.size		$str$25,(__unnamed_1 - $str$25)
$str$25:
        /*0016*/ 	.byte	0x2f, 0x74, 0x6d, 0x70, 0x2f, 0x63, 0x75, 0x74, 0x6c, 0x61, 0x73, 0x73, 0x5f, 0x73, 0x77, 0x65
        /*0026*/ 	.byte	0x65, 0x70, 0x5f, 0x73, 0x72, 0x63, 0x2f, 0x69, 0x6e, 0x63, 0x6c, 0x75, 0x64, 0x65, 0x2f, 0x63
        /*0036*/ 	.byte	0x75, 0x74, 0x65, 0x2f, 0x70, 0x6f, 0x69, 0x6e, 0x74, 0x65, 0x72, 0x5f, 0x66, 0x6c, 0x61, 0x67
        /*0046*/ 	.byte	0x67, 0x65, 0x64, 0x2e, 0x68, 0x70, 0x70, 0x00
	.type		__unnamed_1,@object
	.size		__unnamed_1,(.L_0 - __unnamed_1)
__unnamed_1:
        /*004e*/ 	.byte	0x61, 0x75, 0x74, 0x6f, 0x20, 0x63, 0x75, 0x74, 0x65, 0x3a, 0x3a, 0x61, 0x73, 0x5f, 0x70, 0x6f
        /* <DEDUP_REMOVED lines=27> */
        /*020e*/ 	.byte	0x3e, 0x3e, 0x5d, 0x00
.L_0:


//--------------------- .nv.shared._ZN7cutlass13device_kernelINS_4fmha6kernel28FmhaKernelTmaWarpSpecializedINS1_10collective30FmhaMainloopTmaWarpSpecializedINS_6half_tEffN4cute5tupleIJNS7_1CILi128EEENS9_ILi64EEENS9_ILi16EEEEEENS8_IJiNS9_ILi1EEENS8_IJiiEEEEEESG_SG_NS4_12CausalFusionEJEEENS4_15FmhaFwdEpilogueIS6_fNS8_IJSB_SC_SB_EEEEENS2_23IndividualTileSchedulerEJEEEEEvNT_6ParamsE --------------------------
	.section	.nv.shared._ZN7cutlass13device_kernelINS_4fmha6kernel28FmhaKernelTmaWarpSpecializedINS1_10collective30FmhaMainloopTmaWarpSpecializedINS_6half_tEffN4cute5tupleIJNS7_1CILi128EEENS9_ILi64EEENS9_ILi16EEEEEENS8_IJiNS9_ILi1EEENS8_IJiiEEEEEESG_SG_NS4_12CausalFusionEJEEENS4_15FmhaFwdEpilogueIS6_fNS8_IJSB_SC_SB_EEEEENS2_23IndividualTileSchedulerEJEEEEEvNT_6ParamsE,"aw",@nobits
	.sectionflags	@""
	.align	16
	.zero		1024


//--------------------- .nv.shared.reserved.0     --------------------------
	.section	.nv.shared.reserved.0,"aw",@nobits
	.weak		__nv_reservedSMEM_offset_0_alias
	.size		__nv_reservedSMEM_offset_0_alias, 0, 0
	.other		__nv_reservedSMEM_offset_0_alias,@"STO_CUDA_RESERVED_SHARED STV_DEFAULT"
__nv_reservedSMEM_offset_0_alias:
	.zero		0


//--------------------- .nv.global                --------------------------
	.section	.nv.global,"aw",@nobits
.nv.global:
	.type		_ZN39_INTERNAL_8421db9a_4_k_cu_12c79051_28404cute1_E,@object
	.size		_ZN39_INTERNAL_8421db9a_4_k_cu_12c79051_28404cute1_E,(_ZN39_INTERNAL_8421db9a_4_k_cu_12c79051_28404cuda3std3__45__cpo6cbeginE - _ZN39_INTERNAL_8421db9a_4_k_cu_12c79051_28404cute1_E)
_ZN39_INTERNAL_8421db9a_4_k_cu_12c79051_28404cute1_E:
	.zero		1
	.type		_ZN39_INTERNAL_8421db9a_4_k_cu_12c79051_28404cuda3std3__45__cpo6cbeginE,@object
	.size		_ZN39_INTERNAL_8421db9a_4_k_cu_12c79051_28404cuda3std3__45__cpo6cbeginE,(_ZN39_INTERNAL_8421db9a_4_k_cu_12c79051_28404cuda3std3__48in_placeE - _ZN39_INTERNAL_8421db9a_4_k_cu_12c79051_28404cuda3std3__45__cpo6cbeginE)
_ZN39_INTERNAL_8421db9a_4_k_cu_12c79051_28404cuda3std3__45__cpo6cbeginE:
	.zero		1
	.type		_ZN39_INTERNAL_8421db9a_4_k_cu_12c79051_28404cuda3std3__48in_placeE,@object
	.size		_ZN39_INTERNAL_8421db9a_4_k_cu_12c79051_28404cuda3std3__48in_placeE,(_ZN39_INTERNAL_8421db9a_4_k_cu_12c79051_28404cuda3std6ranges3__45__cpo9iter_moveE - _ZN39_INTERNAL_8421db9a_4_k_cu_12c79051_28404cuda3std3__48in_placeE)
_ZN39_INTERNAL_8421db9a_4_k_cu_12c79051_28404cuda3std3__48in_placeE:
	.zero		1
	.type		_ZN39_INTERNAL_8421db9a_4_k_cu_12c79051_28404cuda3std6ranges3__45__cpo9iter_moveE,@object
	.size		_ZN39_INTERNAL_8421db9a_4_k_cu_12c79051_28404cuda3std6ranges3__45__cpo9iter_moveE,(_ZN39_INTERNAL_8421db9a_4_k_cu_12c79051_28404cuda3std3__45__cpo5beginE - _ZN39_INTERNAL_8421db9a_4_k_cu_12c79051_28404cuda3std6ranges3__45__cpo9iter_moveE)
_ZN39_INTERNAL_8421db9a_4_k_cu_12c79051_28404cuda3std6ranges3__45__cpo9iter_moveE:
	.zero		1
	.type		_ZN39_INTERNAL_8421db9a_4_k_cu_12c79051_28404cuda3std3__45__cpo5beginE,@object
	.size		_ZN39_INTERNAL_8421db9a_4_k_cu_12c79051_28404cuda3std3__45__cpo5beginE,(_ZN39_INTERNAL_8421db9a_4_k_cu_12c79051_28404cuda3std3__441_GLOBAL__N__8421db9a_4_k_cu_12c79051_28406ignoreE - _ZN39_INTERNAL_8421db9a_4_k_cu_12c79051_28404cuda3std3__45__cpo5beginE)
_ZN39_INTERNAL_8421db9a_4_k_cu_12c79051_28404cuda3std3__45__cpo5beginE:
	.zero		1
	.type		_ZN39_INTERNAL_8421db9a_4_k_cu_12c79051_28404cuda3std3__441_GLOBAL__N__8421db9a_4_k_cu_12c79051_28406ignoreE,@object
	.size		_ZN39_INTERNAL_8421db9a_4_k_cu_12c79051_28404cuda3std3__441_GLOBAL__N__8421db9a_4_k_cu_12c79051_28406ignoreE,(_ZN39_INTERNAL_8421db9a_4_k_cu_12c79051_28404cute7productE - _ZN39_INTERNAL_8421db9a_4_k_cu_12c79051_28404cuda3std3__441_GLOBAL__N__8421db9a_4_k_cu_12c79051_28406ignoreE)
_ZN39_INTERNAL_8421db9a_4_k_cu_12c79051_28404cuda3std3__441_GLOBAL__N__8421db9a_4_k_cu_12c79051_28406ignoreE:
	.zero		1
	.type		_ZN39_INTERNAL_8421db9a_4_k_cu_12c79051_28404cute7productE,@object
	.size		_ZN39_INTERNAL_8421db9a_4_k_cu_12c79051_28404cute7productE,(_ZN39_INTERNAL_8421db9a_4_k_cu_12c79051_28404cuda3std3__45__cpo3endE - _ZN39_INTERNAL_8421db9a_4_k_cu_12c79051_28404cute7productE)
_ZN39_INTERNAL_8421db9a_4_k_cu_12c79051_28404cute7productE:
	.zero		1
	.type		_ZN39_INTERNAL_8421db9a_4_k_cu_12c79051_28404cuda3std3__45__cpo3endE,@object
	.size		_ZN39_INTERNAL_8421db9a_4_k_cu_12c79051_28404cuda3std3__45__cpo3endE,(_ZN39_INTERNAL_8421db9a_4_k_cu_12c79051_28404cuda3std3__419piecewise_constructE - _ZN39_INTERNAL_8421db9a_4_k_cu_12c79051_28404cuda3std3__45__cpo3endE)
_ZN39_INTERNAL_8421db9a_4_k_cu_12c79051_28404cuda3std3__45__cpo3endE:
	.zero		1
	.type		_ZN39_INTERNAL_8421db9a_4_k_cu_12c79051_28404cuda3std3__419piecewise_constructE,@object
	.size		_ZN39_INTERNAL_8421db9a_4_k_cu_12c79051_28404cuda3std3__419piecewise_constructE,(_ZN39_INTERNAL_8421db9a_4_k_cu_12c79051_28404cuda3std3__45__cpo4cendE - _ZN39_INTERNAL_8421db9a_4_k_cu_12c79051_28404cuda3std3__419piecewise_constructE)
_ZN39_INTERNAL_8421db9a_4_k_cu_12c79051_28404cuda3std3__419piecewise_constructE:
	.zero		1
	.type		_ZN39_INTERNAL_8421db9a_4_k_cu_12c79051_28404cuda3std3__45__cpo4cendE,@object
	.size		_ZN39_INTERNAL_8421db9a_4_k_cu_12c79051_28404cuda3std3__45__cpo4cendE,(_ZN39_INTERNAL_8421db9a_4_k_cu_12c79051_28404cuda3std6ranges3__45__cpo4swapE - _ZN39_INTERNAL_8421db9a_4_k_cu_12c79051_28404cuda3std3__45__cpo4cendE)
_ZN39_INTERNAL_8421db9a_4_k_cu_12c79051_28404cuda3std3__45__cpo4cendE:
	.zero		1
	.type		_ZN39_INTERNAL_8421db9a_4_k_cu_12c79051_28404cuda3std6ranges3__45__cpo4swapE,@object
	.size		_ZN39_INTERNAL_8421db9a_4_k_cu_12c79051_28404cuda3std6ranges3__45__cpo4swapE,(.L_8 - _ZN39_INTERNAL_8421db9a_4_k_cu_12c79051_28404cuda3std6ranges3__45__cpo4swapE)
_ZN39_INTERNAL_8421db9a_4_k_cu_12c79051_28404cuda3std6ranges3__45__cpo4swapE:
	.zero		1
.L_8:


//--------------------- .nv.constant0._ZN7cutlass13device_kernelINS_4fmha6kernel28FmhaKernelTmaWarpSpecializedINS1_10collective30FmhaMainloopTmaWarpSpecializedINS_6half_tEffN4cute5tupleIJNS7_1CILi128EEENS9_ILi64EEENS9_ILi16EEEEEENS8_IJiNS9_ILi1EEENS8_IJiiEEEEEESG_SG_NS4_12CausalFusionEJEEENS4_15FmhaFwdEpilogueIS6_fNS8_IJSB_SC_SB_EEEEENS2_23IndividualTileSchedulerEJEEEEEvNT_6ParamsE --------------------------
	.section	.nv.constant0._ZN7cutlass13device_kernelINS_4fmha6kernel28FmhaKernelTmaWarpSpecializedINS1_10collective30FmhaMainloopTmaWarpSpecializedINS_6half_tEffN4cute5tupleIJNS7_1CILi128EEENS9_ILi64EEENS9_ILi16EEEEEENS8_IJiNS9_ILi1EEENS8_IJiiEEEEEESG_SG_NS4_12CausalFusionEJEEENS4_15FmhaFwdEpilogueIS6_fNS8_IJSB_SC_SB_EEEEENS2_23IndividualTileSchedulerEJEEEEEvNT_6ParamsE,"a",@progbits
	.sectionflags	@""
	.align	4
.nv.constant0._ZN7cutlass13device_kernelINS_4fmha6kernel28FmhaKernelTmaWarpSpecializedINS1_10collective30FmhaMainloopTmaWarpSpecializedINS_6half_tEffN4cute5tupleIJNS7_1CILi128EEENS9_ILi64EEENS9_ILi16EEEEEENS8_IJiNS9_ILi1EEENS8_IJiiEEEEEESG_SG_NS4_12CausalFusionEJEEENS4_15FmhaFwdEpilogueIS6_fNS8_IJSB_SC_SB_EEEEENS2_23IndividualTileSchedulerEJEEEEEvNT_6ParamsE:
	.zero		2688


//--------------------- SYMBOLS --------------------------

	.type		.nv.reservedSmem.offset0,@object
	.size		.nv.reservedSmem.offset0,0x4
	.type		__assertfail,@function
